//
// Generated by NVIDIA NVVM Compiler
//
// Compiler Build ID: CL-36424714
// Cuda compilation tools, release 13.0, V13.0.88
// Based on NVVM 20.0.0
//

.version 9.0
.target sm_100
.address_size 64

	// .globl	_Z16hodlr_mvm_kernelPK5BlockiPKiiPKfPfi

.visible .entry _Z16hodlr_mvm_kernelPK5BlockiPKiiPKfPfi(
	.param .u64 .ptr .align 1 _Z16hodlr_mvm_kernelPK5BlockiPKiiPKfPfi_param_0,
	.param .u32 _Z16hodlr_mvm_kernelPK5BlockiPKiiPKfPfi_param_1,
	.param .u64 .ptr .align 1 _Z16hodlr_mvm_kernelPK5BlockiPKiiPKfPfi_param_2,
	.param .u32 _Z16hodlr_mvm_kernelPK5BlockiPKiiPKfPfi_param_3,
	.param .u64 .ptr .align 1 _Z16hodlr_mvm_kernelPK5BlockiPKiiPKfPfi_param_4,
	.param .u64 .ptr .align 1 _Z16hodlr_mvm_kernelPK5BlockiPKiiPKfPfi_param_5,
	.param .u32 _Z16hodlr_mvm_kernelPK5BlockiPKiiPKfPfi_param_6
)
{
	.reg .pred 	%p<26>;
	.reg .b32 	%r<138>;
	.reg .b32 	%f<187>;
	.reg .b64 	%rd<87>;

	ld.param.u64 	%rd16, [_Z16hodlr_mvm_kernelPK5BlockiPKiiPKfPfi_param_0];
	ld.param.u32 	%r114, [_Z16hodlr_mvm_kernelPK5BlockiPKiiPKfPfi_param_1];
	ld.param.u64 	%rd18, [_Z16hodlr_mvm_kernelPK5BlockiPKiiPKfPfi_param_2];
	ld.param.u32 	%r81, [_Z16hodlr_mvm_kernelPK5BlockiPKiiPKfPfi_param_3];
	ld.param.u64 	%rd19, [_Z16hodlr_mvm_kernelPK5BlockiPKiiPKfPfi_param_4];
	ld.param.u64 	%rd17, [_Z16hodlr_mvm_kernelPK5BlockiPKiiPKfPfi_param_5];
	ld.param.u32 	%r80, [_Z16hodlr_mvm_kernelPK5BlockiPKiiPKfPfi_param_6];
	cvta.to.global.u64 	%rd1, %rd19;
	cvta.to.global.u64 	%rd2, %rd18;
	mov.u32 	%r82, %ctaid.x;
	mov.u32 	%r83, %ntid.x;
	mov.u32 	%r84, %tid.x;
	mad.lo.s32 	%r1, %r82, %r83, %r84;
	setp.ge.s32 	%p1, %r1, %r81;
	@%p1 bra 	$L__BB0_35;
	setp.lt.s32 	%p2, %r114, 1;
	mov.b64 	%rd85, 0;
	@%p2 bra 	$L__BB0_5;
	mov.b32 	%r115, 0;
$L__BB0_3:
	add.s32 	%r86, %r114, %r115;
	shr.u32 	%r87, %r86, 1;
	add.s32 	%r88, %r87, 1;
	mul.wide.u32 	%rd21, %r87, 4;
	add.s64 	%rd22, %rd2, %rd21;
	ld.global.u32 	%r89, [%rd22+4];
	setp.gt.s32 	%p3, %r89, %r1;
	selp.b32 	%r115, %r115, %r88, %p3;
	selp.b32 	%r114, %r87, %r114, %p3;
	setp.lt.s32 	%p4, %r115, %r114;
	@%p4 bra 	$L__BB0_3;
	cvt.u64.u32 	%rd85, %r115;
$L__BB0_5:
	shl.b64 	%rd23, %rd85, 2;
	add.s64 	%rd24, %rd2, %rd23;
	ld.global.u32 	%r90, [%rd24];
	sub.s32 	%r6, %r1, %r90;
	cvta.to.global.u64 	%rd25, %rd16;
	mad.lo.s64 	%rd26, %rd85, 48, %rd25;
	ld.global.v2.u32 	{%r91, %r7}, [%rd26];
	ld.global.u32 	%r8, [%rd26+8];
	ld.global.u32 	%r9, [%rd26+16];
	ld.global.u64 	%rd5, [%rd26+24];
	add.s64 	%rd6, %rd26, 32;
	ld.global.u64 	%rd7, [%rd26+40];
	setp.eq.s32 	%p5, %r91, 0;
	mov.f32 	%f186, 0f00000000;
	@%p5 bra 	$L__BB0_21;
	setp.lt.s32 	%p6, %r80, 1;
	@%p6 bra 	$L__BB0_34;
	ld.global.u64 	%rd8, [%rd6];
	mul.lo.s32 	%r10, %r6, %r80;
	and.b32  	%r11, %r9, 7;
	and.b32  	%r12, %r9, 2147483640;
	neg.s32 	%r13, %r12;
	shl.b32 	%r14, %r80, 3;
	mul.wide.u32 	%rd9, %r14, 4;
	mul.lo.s32 	%r15, %r80, 7;
	mul.lo.s32 	%r16, %r80, 6;
	mul.lo.s32 	%r17, %r80, 5;
	shl.b32 	%r18, %r80, 2;
	mul.lo.s32 	%r19, %r80, 3;
	shl.b32 	%r20, %r80, 1;
	add.s64 	%rd10, %rd1, 16;
	mov.f32 	%f186, 0f00000000;
	mov.b32 	%r119, 0;
$L__BB0_8:
	setp.lt.s32 	%p7, %r9, 1;
	mov.f32 	%f178, 0f00000000;
	@%p7 bra 	$L__BB0_20;
	setp.lt.u32 	%p8, %r9, 8;
	mov.f32 	%f178, 0f00000000;
	mov.b32 	%r130, 0;
	@%p8 bra 	$L__BB0_12;
	mul.wide.u32 	%rd27, %r119, 4;
	add.s64 	%rd86, %rd7, %rd27;
	add.s32 	%r127, %r15, %r119;
	add.s32 	%r126, %r16, %r119;
	add.s32 	%r125, %r17, %r119;
	add.s32 	%r124, %r18, %r119;
	add.s32 	%r123, %r19, %r119;
	add.s32 	%r122, %r20, %r119;
	add.s32 	%r120, %r80, %r119;
	mov.f32 	%f178, 0f00000000;
	mov.u32 	%r121, %r8;
	mov.u32 	%r128, %r13;
$L__BB0_11:
	.pragma "nounroll";
	mul.wide.s32 	%rd28, %r121, 4;
	add.s64 	%rd29, %rd10, %rd28;
	ld.f32 	%f34, [%rd86];
	ld.global.f32 	%f35, [%rd29+-16];
	fma.rn.f32 	%f36, %f34, %f35, %f178;
	mul.wide.u32 	%rd30, %r120, 4;
	add.s64 	%rd31, %rd7, %rd30;
	ld.f32 	%f37, [%rd31];
	ld.global.f32 	%f38, [%rd29+-12];
	fma.rn.f32 	%f39, %f37, %f38, %f36;
	mul.wide.u32 	%rd32, %r122, 4;
	add.s64 	%rd33, %rd7, %rd32;
	ld.f32 	%f40, [%rd33];
	ld.global.f32 	%f41, [%rd29+-8];
	fma.rn.f32 	%f42, %f40, %f41, %f39;
	mul.wide.u32 	%rd34, %r123, 4;
	add.s64 	%rd35, %rd7, %rd34;
	ld.f32 	%f43, [%rd35];
	ld.global.f32 	%f44, [%rd29+-4];
	fma.rn.f32 	%f45, %f43, %f44, %f42;
	mul.wide.u32 	%rd36, %r124, 4;
	add.s64 	%rd37, %rd7, %rd36;
	ld.f32 	%f46, [%rd37];
	ld.global.f32 	%f47, [%rd29];
	fma.rn.f32 	%f48, %f46, %f47, %f45;
	mul.wide.u32 	%rd38, %r125, 4;
	add.s64 	%rd39, %rd7, %rd38;
	ld.f32 	%f49, [%rd39];
	ld.global.f32 	%f50, [%rd29+4];
	fma.rn.f32 	%f51, %f49, %f50, %f48;
	mul.wide.u32 	%rd40, %r126, 4;
	add.s64 	%rd41, %rd7, %rd40;
	ld.f32 	%f52, [%rd41];
	ld.global.f32 	%f53, [%rd29+8];
	fma.rn.f32 	%f54, %f52, %f53, %f51;
	mul.wide.u32 	%rd42, %r127, 4;
	add.s64 	%rd43, %rd7, %rd42;
	ld.f32 	%f55, [%rd43];
	ld.global.f32 	%f56, [%rd29+12];
	fma.rn.f32 	%f178, %f55, %f56, %f54;
	add.s32 	%r128, %r128, 8;
	add.s64 	%rd86, %rd86, %rd9;
	add.s32 	%r127, %r127, %r14;
	add.s32 	%r126, %r126, %r14;
	add.s32 	%r125, %r125, %r14;
	add.s32 	%r124, %r124, %r14;
	add.s32 	%r123, %r123, %r14;
	add.s32 	%r122, %r122, %r14;
	add.s32 	%r121, %r121, 8;
	add.s32 	%r120, %r120, %r14;
	setp.ne.s32 	%p9, %r128, 0;
	mov.u32 	%r130, %r12;
	@%p9 bra 	$L__BB0_11;
$L__BB0_12:
	setp.eq.s32 	%p10, %r11, 0;
	@%p10 bra 	$L__BB0_20;
	add.s32 	%r94, %r11, -1;
	setp.lt.u32 	%p11, %r94, 3;
	@%p11 bra 	$L__BB0_15;
	mad.lo.s32 	%r95, %r130, %r80, %r119;
	mul.wide.u32 	%rd44, %r95, 4;
	add.s64 	%rd45, %rd7, %rd44;
	ld.f32 	%f58, [%rd45];
	add.s32 	%r96, %r130, %r8;
	mul.wide.s32 	%rd46, %r96, 4;
	add.s64 	%rd47, %rd1, %rd46;
	ld.global.f32 	%f59, [%rd47];
	fma.rn.f32 	%f60, %f58, %f59, %f178;
	add.s32 	%r97, %r95, %r80;
	mul.wide.u32 	%rd48, %r97, 4;
	add.s64 	%rd49, %rd7, %rd48;
	ld.f32 	%f61, [%rd49];
	ld.global.f32 	%f62, [%rd47+4];
	fma.rn.f32 	%f63, %f61, %f62, %f60;
	add.s32 	%r98, %r97, %r80;
	mul.wide.u32 	%rd50, %r98, 4;
	add.s64 	%rd51, %rd7, %rd50;
	ld.f32 	%f64, [%rd51];
	ld.global.f32 	%f65, [%rd47+8];
	fma.rn.f32 	%f66, %f64, %f65, %f63;
	add.s32 	%r99, %r98, %r80;
	mul.wide.u32 	%rd52, %r99, 4;
	add.s64 	%rd53, %rd7, %rd52;
	ld.f32 	%f67, [%rd53];
	ld.global.f32 	%f68, [%rd47+12];
	fma.rn.f32 	%f178, %f67, %f68, %f66;
	add.s32 	%r130, %r130, 4;
$L__BB0_15:
	and.b32  	%r100, %r9, 3;
	setp.eq.s32 	%p12, %r100, 0;
	@%p12 bra 	$L__BB0_20;
	setp.eq.s32 	%p13, %r100, 1;
	@%p13 bra 	$L__BB0_18;
	mad.lo.s32 	%r101, %r130, %r80, %r119;
	mul.wide.u32 	%rd54, %r101, 4;
	add.s64 	%rd55, %rd7, %rd54;
	ld.f32 	%f70, [%rd55];
	add.s32 	%r102, %r130, %r8;
	mul.wide.s32 	%rd56, %r102, 4;
	add.s64 	%rd57, %rd1, %rd56;
	ld.global.f32 	%f71, [%rd57];
	fma.rn.f32 	%f72, %f70, %f71, %f178;
	add.s32 	%r103, %r101, %r80;
	mul.wide.u32 	%rd58, %r103, 4;
	add.s64 	%rd59, %rd7, %rd58;
	ld.f32 	%f73, [%rd59];
	ld.global.f32 	%f74, [%rd57+4];
	fma.rn.f32 	%f178, %f73, %f74, %f72;
	add.s32 	%r130, %r130, 2;
$L__BB0_18:
	and.b32  	%r104, %r9, 1;
	setp.eq.b32 	%p14, %r104, 1;
	not.pred 	%p15, %p14;
	@%p15 bra 	$L__BB0_20;
	mad.lo.s32 	%r105, %r130, %r80, %r119;
	mul.wide.u32 	%rd60, %r105, 4;
	add.s64 	%rd61, %rd7, %rd60;
	ld.f32 	%f75, [%rd61];
	add.s32 	%r106, %r130, %r8;
	mul.wide.s32 	%rd62, %r106, 4;
	add.s64 	%rd63, %rd1, %rd62;
	ld.global.f32 	%f76, [%rd63];
	fma.rn.f32 	%f178, %f75, %f76, %f178;
$L__BB0_20:
	add.s32 	%r107, %r119, %r10;
	mul.wide.s32 	%rd64, %r107, 4;
	add.s64 	%rd65, %rd8, %rd64;
	ld.f32 	%f77, [%rd65];
	fma.rn.f32 	%f186, %f178, %f77, %f186;
	add.s32 	%r119, %r119, 1;
	setp.eq.s32 	%p16, %r119, %r80;
	@%p16 bra 	$L__BB0_34;
	bra.uni 	$L__BB0_8;
$L__BB0_21:
	setp.lt.s32 	%p17, %r9, 1;
	@%p17 bra 	$L__BB0_34;
	mul.lo.s32 	%r21, %r9, %r6;
	and.b32  	%r22, %r9, 15;
	setp.lt.u32 	%p18, %r9, 16;
	mov.f32 	%f186, 0f00000000;
	mov.b32 	%r133, 0;
	@%p18 bra 	$L__BB0_25;
	and.b32  	%r133, %r9, 2147483632;
	neg.s32 	%r118, %r133;
	add.s64 	%rd11, %rd5, 32;
	add.s64 	%rd12, %rd1, 32;
	mov.f32 	%f186, 0f00000000;
	mov.u32 	%r116, %r8;
	mov.u32 	%r117, %r21;
$L__BB0_24:
	.pragma "nounroll";
	mul.wide.s32 	%rd66, %r117, 4;
	add.s64 	%rd67, %rd11, %rd66;
	mul.wide.s32 	%rd68, %r116, 4;
	add.s64 	%rd69, %rd12, %rd68;
	ld.f32 	%f82, [%rd67+-32];
	ld.global.f32 	%f83, [%rd69+-32];
	fma.rn.f32 	%f84, %f82, %f83, %f186;
	ld.f32 	%f85, [%rd67+-28];
	ld.global.f32 	%f86, [%rd69+-28];
	fma.rn.f32 	%f87, %f85, %f86, %f84;
	ld.f32 	%f88, [%rd67+-24];
	ld.global.f32 	%f89, [%rd69+-24];
	fma.rn.f32 	%f90, %f88, %f89, %f87;
	ld.f32 	%f91, [%rd67+-20];
	ld.global.f32 	%f92, [%rd69+-20];
	fma.rn.f32 	%f93, %f91, %f92, %f90;
	ld.f32 	%f94, [%rd67+-16];
	ld.global.f32 	%f95, [%rd69+-16];
	fma.rn.f32 	%f96, %f94, %f95, %f93;
	ld.f32 	%f97, [%rd67+-12];
	ld.global.f32 	%f98, [%rd69+-12];
	fma.rn.f32 	%f99, %f97, %f98, %f96;
	ld.f32 	%f100, [%rd67+-8];
	ld.global.f32 	%f101, [%rd69+-8];
	fma.rn.f32 	%f102, %f100, %f101, %f99;
	ld.f32 	%f103, [%rd67+-4];
	ld.global.f32 	%f104, [%rd69+-4];
	fma.rn.f32 	%f105, %f103, %f104, %f102;
	ld.f32 	%f106, [%rd67];
	ld.global.f32 	%f107, [%rd69];
	fma.rn.f32 	%f108, %f106, %f107, %f105;
	ld.f32 	%f109, [%rd67+4];
	ld.global.f32 	%f110, [%rd69+4];
	fma.rn.f32 	%f111, %f109, %f110, %f108;
	ld.f32 	%f112, [%rd67+8];
	ld.global.f32 	%f113, [%rd69+8];
	fma.rn.f32 	%f114, %f112, %f113, %f111;
	ld.f32 	%f115, [%rd67+12];
	ld.global.f32 	%f116, [%rd69+12];
	fma.rn.f32 	%f117, %f115, %f116, %f114;
	ld.f32 	%f118, [%rd67+16];
	ld.global.f32 	%f119, [%rd69+16];
	fma.rn.f32 	%f120, %f118, %f119, %f117;
	ld.f32 	%f121, [%rd67+20];
	ld.global.f32 	%f122, [%rd69+20];
	fma.rn.f32 	%f123, %f121, %f122, %f120;
	ld.f32 	%f124, [%rd67+24];
	ld.global.f32 	%f125, [%rd69+24];
	fma.rn.f32 	%f126, %f124, %f125, %f123;
	ld.f32 	%f127, [%rd67+28];
	ld.global.f32 	%f128, [%rd69+28];
	fma.rn.f32 	%f186, %f127, %f128, %f126;
	add.s32 	%r118, %r118, 16;
	add.s32 	%r117, %r117, 16;
	add.s32 	%r116, %r116, 16;
	setp.eq.s32 	%p19, %r118, 0;
	@%p19 bra 	$L__BB0_25;
	bra.uni 	$L__BB0_24;
$L__BB0_25:
	setp.eq.s32 	%p20, %r22, 0;
	@%p20 bra 	$L__BB0_34;
	and.b32  	%r64, %r9, 7;
	setp.lt.u32 	%p21, %r22, 8;
	@%p21 bra 	$L__BB0_28;
	add.s32 	%r109, %r133, %r21;
	mul.wide.s32 	%rd70, %r109, 4;
	add.s64 	%rd71, %rd5, %rd70;
	ld.f32 	%f130, [%rd71];
	add.s32 	%r110, %r133, %r8;
	mul.wide.s32 	%rd72, %r110, 4;
	add.s64 	%rd73, %rd1, %rd72;
	ld.global.f32 	%f131, [%rd73];
	fma.rn.f32 	%f132, %f130, %f131, %f186;
	ld.f32 	%f133, [%rd71+4];
	ld.global.f32 	%f134, [%rd73+4];
	fma.rn.f32 	%f135, %f133, %f134, %f132;
	ld.f32 	%f136, [%rd71+8];
	ld.global.f32 	%f137, [%rd73+8];
	fma.rn.f32 	%f138, %f136, %f137, %f135;
	ld.f32 	%f139, [%rd71+12];
	ld.global.f32 	%f140, [%rd73+12];
	fma.rn.f32 	%f141, %f139, %f140, %f138;
	ld.f32 	%f142, [%rd71+16];
	ld.global.f32 	%f143, [%rd73+16];
	fma.rn.f32 	%f144, %f142, %f143, %f141;
	ld.f32 	%f145, [%rd71+20];
	ld.global.f32 	%f146, [%rd73+20];
	fma.rn.f32 	%f147, %f145, %f146, %f144;
	ld.f32 	%f148, [%rd71+24];
	ld.global.f32 	%f149, [%rd73+24];
	fma.rn.f32 	%f150, %f148, %f149, %f147;
	ld.f32 	%f151, [%rd71+28];
	ld.global.f32 	%f152, [%rd73+28];
	fma.rn.f32 	%f186, %f151, %f152, %f150;
	add.s32 	%r133, %r133, 8;
$L__BB0_28:
	setp.eq.s32 	%p22, %r64, 0;
	@%p22 bra 	$L__BB0_34;
	and.b32  	%r67, %r9, 3;
	setp.lt.u32 	%p23, %r64, 4;
	@%p23 bra 	$L__BB0_31;
	add.s32 	%r111, %r133, %r21;
	mul.wide.s32 	%rd74, %r111, 4;
	add.s64 	%rd75, %rd5, %rd74;
	ld.f32 	%f154, [%rd75];
	add.s32 	%r112, %r133, %r8;
	mul.wide.s32 	%rd76, %r112, 4;
	add.s64 	%rd77, %rd1, %rd76;
	ld.global.f32 	%f155, [%rd77];
	fma.rn.f32 	%f156, %f154, %f155, %f186;
	ld.f32 	%f157, [%rd75+4];
	ld.global.f32 	%f158, [%rd77+4];
	fma.rn.f32 	%f159, %f157, %f158, %f156;
	ld.f32 	%f160, [%rd75+8];
	ld.global.f32 	%f161, [%rd77+8];
	fma.rn.f32 	%f162, %f160, %f161, %f159;
	ld.f32 	%f163, [%rd75+12];
	ld.global.f32 	%f164, [%rd77+12];
	fma.rn.f32 	%f186, %f163, %f164, %f162;
	add.s32 	%r133, %r133, 4;
$L__BB0_31:
	setp.eq.s32 	%p24, %r67, 0;
	@%p24 bra 	$L__BB0_34;
	add.s32 	%r137, %r133, %r8;
	add.s32 	%r136, %r133, %r21;
	neg.s32 	%r135, %r67;
$L__BB0_33:
	.pragma "nounroll";
	mul.wide.s32 	%rd78, %r137, 4;
	add.s64 	%rd79, %rd1, %rd78;
	mul.wide.s32 	%rd80, %r136, 4;
	add.s64 	%rd81, %rd5, %rd80;
	ld.f32 	%f165, [%rd81];
	ld.global.f32 	%f166, [%rd79];
	fma.rn.f32 	%f186, %f165, %f166, %f186;
	add.s32 	%r137, %r137, 1;
	add.s32 	%r136, %r136, 1;
	add.s32 	%r135, %r135, 1;
	setp.ne.s32 	%p25, %r135, 0;
	@%p25 bra 	$L__BB0_33;
$L__BB0_34:
	add.s32 	%r113, %r7, %r6;
	cvta.to.global.u64 	%rd82, %rd17;
	mul.wide.s32 	%rd83, %r113, 4;
	add.s64 	%rd84, %rd82, %rd83;
	atom.global.add.f32 	%f167, [%rd84], %f186;
$L__BB0_35:
	ret;

}


// ===== COMPILED SASS (sm_100) =====

	.target	sm_100

	.elftype	@"ET_EXEC"


//--------------------- .note.nv.tkinfo           --------------------------
	.section	.note.nv.tkinfo,"",@"SHT_NOTE"
	.sectionflags	@"SHF_NOTE_NV_TKINFO"
	.tkinfo
        /*0018*/ 	.word	0x00000002
        /*0030*/ 	.string	""
        /*0030*/ 	.string	"ptxas"
        /*0030*/ 	.string	"Cuda compilation tools, release 13.0, V13.0.88"
        /*0030*/ 	.string	"Build cuda_13.0.r13.0/compiler.36424714_0"
        /*0030*/ 	.string	"-arch sm_100 -m 64 "



//--------------------- .note.nv.cuinfo           --------------------------
	.section	.note.nv.cuinfo,"",@"SHT_NOTE"
	.sectionflags	@"SHF_NOTE_NV_CUINFO"
        /*0018*/ 	.short	0x0002
        /*001a*/ 	.short	0x0064
        /*001c*/ 	.short	0x0082
	.zero		2


//--------------------- .nv.info                  --------------------------
	.section	.nv.info,"",@"SHT_CUDA_INFO"
	.align	4


	//----- nvinfo : EIATTR_REGCOUNT
	.align		4
        /*0000*/ 	.byte	0x04, 0x2f
        /*0002*/ 	.short	(.L_1 - .L_0)
	.align		4
.L_0:
        /*0004*/ 	.word	index@(_Z16hodlr_mvm_kernelPK5BlockiPKiiPKfPfi)
        /*0008*/ 	.word	0x00000028


	//----- nvinfo : EIATTR_FRAME_SIZE
	.align		4
.L_1:
        /*000c*/ 	.byte	0x04, 0x11
        /*000e*/ 	.short	(.L_3 - .L_2)
	.align		4
.L_2:
        /*0010*/ 	.word	index@(_Z16hodlr_mvm_kernelPK5BlockiPKiiPKfPfi)
        /*0014*/ 	.word	0x00000000


	//----- nvinfo : EIATTR_MIN_STACK_SIZE
	.align		4
.L_3:
        /*0018*/ 	.byte	0x04, 0x12
        /*001a*/ 	.short	(.L_5 - .L_4)
	.align		4
.L_4:
        /*001c*/ 	.word	index@(_Z16hodlr_mvm_kernelPK5BlockiPKiiPKfPfi)
        /*0020*/ 	.word	0x00000000
.L_5:


//--------------------- .nv.compat                --------------------------
	.section	.nv.compat,"",@"SHT_CUDA_COMPAT_INFO"
	.align	4
        /*0000*/ 	.byte	0x02, 0x09, 0x00, 0x00, 0x02, 0x02, 0x01, 0x00, 0x02, 0x05, 0x05, 0x00, 0x03, 0x07, 0x01, 0x01
        /*0010*/ 	.byte	0x02, 0x03, 0x00, 0x00, 0x02, 0x06, 0x01, 0x00, 0x04, 0x0b, 0x08, 0x00, 0x09, 0x00, 0x00, 0x00
        /*0020*/ 	.byte	0x00, 0x00, 0x00, 0x00


//--------------------- .nv.info._Z16hodlr_mvm_kernelPK5BlockiPKiiPKfPfi --------------------------
	.section	.nv.info._Z16hodlr_mvm_kernelPK5BlockiPKiiPKfPfi,"",@"SHT_CUDA_INFO"
	.sectionflags	@""
	.align	4


	//----- nvinfo : EIATTR_CUDA_API_VERSION
	.align		4
        /*0000*/ 	.byte	0x04, 0x37
        /*0002*/ 	.short	(.L_7 - .L_6)
.L_6:
        /*0004*/ 	.word	0x00000082


	//----- nvinfo : EIATTR_KPARAM_INFO
	.align		4
.L_7:
        /*0008*/ 	.byte	0x04, 0x17
        /*000a*/ 	.short	(.L_9 - .L_8)
.L_8:
        /*000c*/ 	.word	0x00000000
        /*0010*/ 	.short	0x0006
        /*0012*/ 	.short	0x0030
        /*0014*/ 	.byte	0x00, 0xf0, 0x11, 0x00


	//----- nvinfo : EIATTR_KPARAM_INFO
	.align		4
.L_9:
        /*0018*/ 	.byte	0x04, 0x17
        /*001a*/ 	.short	(.L_11 - .L_10)
.L_10:
        /*001c*/ 	.word	0x00000000
        /*0020*/ 	.short	0x0005
        /*0022*/ 	.short	0x0028
        /*0024*/ 	.byte	0x00, 0xf5, 0x21, 0x00


	//----- nvinfo : EIATTR_KPARAM_INFO
	.align		4
.L_11:
        /*0028*/ 	.byte	0x04, 0x17
        /*002a*/ 	.short	(.L_13 - .L_12)
.L_12:
        /*002c*/ 	.word	0x00000000
        /*0030*/ 	.short	0x0004
        /*0032*/ 	.short	0x0020
        /*0034*/ 	.byte	0x00, 0xf5, 0x21, 0x00


	//----- nvinfo : EIATTR_KPARAM_INFO
	.align		4
.L_13:
        /*0038*/ 	.byte	0x04, 0x17
        /*003a*/ 	.short	(.L_15 - .L_14)
.L_14:
        /*003c*/ 	.word	0x00000000
        /*0040*/ 	.short	0x0003
        /*0042*/ 	.short	0x0018
        /*0044*/ 	.byte	0x00, 0xf0, 0x11, 0x00


	//----- nvinfo : EIATTR_KPARAM_INFO
	.align		4
.L_15:
        /*0048*/ 	.byte	0x04, 0x17
        /*004a*/ 	.short	(.L_17 - .L_16)
.L_16:
        /*004c*/ 	.word	0x00000000
        /*0050*/ 	.short	0x0002
        /*0052*/ 	.short	0x0010
        /*0054*/ 	.byte	0x00, 0xf5, 0x21, 0x00


	//----- nvinfo : EIATTR_KPARAM_INFO
	.align		4
.L_17:
        /*0058*/ 	.byte	0x04, 0x17
        /*005a*/ 	.short	(.L_19 - .L_18)
.L_18:
        /*005c*/ 	.word	0x00000000
        /*0060*/ 	.short	0x0001
        /*0062*/ 	.short	0x0008
        /*0064*/ 	.byte	0x00, 0xf0, 0x11, 0x00


	//----- nvinfo : EIATTR_KPARAM_INFO
	.align		4
.L_19:
        /*0068*/ 	.byte	0x04, 0x17
        /*006a*/ 	.short	(.L_21 - .L_20)
.L_20:
        /*006c*/ 	.word	0x00000000
        /*0070*/ 	.short	0x0000
        /*0072*/ 	.short	0x0000
        /*0074*/ 	.byte	0x00, 0xf5, 0x21, 0x00


	//----- nvinfo : EIATTR_SPARSE_MMA_MASK
	.align		4
.L_21:
        /*0078*/ 	.byte	0x03, 0x50
        /*007a*/ 	.short	0x0000


	//----- nvinfo : EIATTR_MAXREG_COUNT
	.align		4
        /*007c*/ 	.byte	0x03, 0x1b
        /*007e*/ 	.short	0x00ff


	//----- nvinfo : EIATTR_MERCURY_ISA_VERSION
	.align		4
        /*0080*/ 	.byte	0x03, 0x5f
        /*0082*/ 	.short	0x0101


	//----- nvinfo : EIATTR_VRC_CTA_INIT_COUNT
	.align		4
        /*0084*/ 	.byte	0x02, 0x4a
	.zero		1
	.zero		1


	//----- nvinfo : EIATTR_EXIT_INSTR_OFFSETS
	.align		4
        /*0088*/ 	.byte	0x04, 0x1c
        /*008a*/ 	.short	(.L_23 - .L_22)


	//   ....[0]....
.L_22:
        /*008c*/ 	.word	0x00000070


	//   ....[1]....
        /*0090*/ 	.word	0x00001680


	//----- nvinfo : EIATTR_CRS_STACK_SIZE
	.align		4
.L_23:
        /*0094*/ 	.byte	0x04, 0x1e
        /*0096*/ 	.short	(.L_25 - .L_24)
.L_24:
        /*0098*/ 	.word	0x00000000


	//----- nvinfo : EIATTR_CBANK_PARAM_SIZE
	.align		4
.L_25:
        /*009c*/ 	.byte	0x03, 0x19
        /*009e*/ 	.short	0x0034


	//----- nvinfo : EIATTR_PARAM_CBANK
	.align		4
        /*00a0*/ 	.byte	0x04, 0x0a
        /*00a2*/ 	.short	(.L_27 - .L_26)
	.align		4
.L_26:
        /*00a4*/ 	.word	index@(.nv.constant0._Z16hodlr_mvm_kernelPK5BlockiPKiiPKfPfi)
        /*00a8*/ 	.short	0x0380
        /*00aa*/ 	.short	0x0034


	//----- nvinfo : EIATTR_SW_WAR
	.align		4
.L_27:
        /*00ac*/ 	.byte	0x04, 0x36
        /*00ae*/ 	.short	(.L_29 - .L_28)
.L_28:
        /*00b0*/ 	.word	0x00000008
.L_29:


//--------------------- .nv.callgraph             --------------------------
	.section	.nv.callgraph,"",@"SHT_CUDA_CALLGRAPH"
	.align	4
	.sectionentsize	8
	.align		4
        /*0000*/ 	.word	0x00000000
	.align		4
        /*0004*/ 	.word	0xffffffff
	.align		4
        /*0008*/ 	.word	0x00000000
	.align		4
        /*000c*/ 	.word	0xfffffffe
	.align		4
        /*0010*/ 	.word	0x00000000
	.align		4
        /*0014*/ 	.word	0xfffffffd
	.align		4
        /*0018*/ 	.word	0x00000000
	.align		4
        /*001c*/ 	.word	0xfffffffc


//--------------------- .text._Z16hodlr_mvm_kernelPK5BlockiPKiiPKfPfi --------------------------
	.section	.text._Z16hodlr_mvm_kernelPK5BlockiPKiiPKfPfi,"ax",@progbits
	.align	128
        .global         _Z16hodlr_mvm_kernelPK5BlockiPKiiPKfPfi
        .type           _Z16hodlr_mvm_kernelPK5BlockiPKiiPKfPfi,@function
        .size           _Z16hodlr_mvm_kernelPK5BlockiPKiiPKfPfi,(.L_x_24 - _Z16hodlr_mvm_kernelPK5BlockiPKiiPKfPfi)
        .other          _Z16hodlr_mvm_kernelPK5BlockiPKiiPKfPfi,@"STO_CUDA_ENTRY STV_DEFAULT"
_Z16hodlr_mvm_kernelPK5BlockiPKiiPKfPfi:
.text._Z16hodlr_mvm_kernelPK5BlockiPKiiPKfPfi:
[----:B------:R-:W-:Y:S01]  /*0000*/  LDC R1, c[0x0][0x37c] ;  /* 0x0000df00ff017b82 */ /* 0x000fe20000000800 */
[----:B------:R-:W0:Y:S07]  /*0010*/  S2R R3, SR_TID.X ;  /* 0x0000000000037919 */ /* 0x000e2e0000002100 */
[----:B------:R-:W0:Y:S01]  /*0020*/  S2UR UR4, SR_CTAID.X ;  /* 0x00000000000479c3 */ /* 0x000e220000002500 */
[----:B------:R-:W1:Y:S07]  /*0030*/  LDCU UR5, c[0x0][0x398] ;  /* 0x00007300ff0577ac */ /* 0x000e6e0008000800 */
[----:B------:R-:W0:Y:S02]  /*0040*/  LDC R12, c[0x0][0x360] ;  /* 0x0000d800ff0c7b82 */ /* 0x000e240000000800 */
[----:B0-----:R-:W-:-:S05]  /*0050*/  IMAD R12, R12, UR4, R3 ;  /* 0x000000040c0c7c24 */ /* 0x001fca000f8e0203 */
[----:B-1----:R-:W-:-:S13]  /*0060*/  ISETP.GE.AND P0, PT, R12, UR5, PT ;  /* 0x000000050c007c0c */ /* 0x002fda000bf06270 */
[----:B------:R-:W-:Y:S05]  /*0070*/  @P0 EXIT ;  /* 0x000000000000094d */ /* 0x000fea0003800000 */
[----:B------:R-:W0:Y:S01]  /*0080*/  LDCU UR6, c[0x0][0x388] ;  /* 0x00007100ff0677ac */ /* 0x000e220008000800 */
[----:B------:R-:W-:Y:S01]  /*0090*/  CS2R R2, SRZ ;  /* 0x0000000000027805 */ /* 0x000fe2000001ff00 */
[----:B------:R-:W1:Y:S01]  /*00a0*/  LDCU.64 UR4, c[0x0][0x358] ;  /* 0x00006b00ff0477ac */ /* 0x000e620008000a00 */
[----:B0-----:R-:W-:-:S09]  /*00b0*/  UISETP.GE.AND UP0, UPT, UR6, 0x1, UPT ;  /* 0x000000010600788c */ /* 0x001fd2000bf06270 */
[----:B-1----:R-:W-:Y:S05]  /*00c0*/  BRA.U !UP0, `(.L_x_0) ;  /* 0x0000000108447547 */ /* 0x002fea000b800000 */
[----:B------:R-:W0:Y:S01]  /*00d0*/  LDC.64 R4, c[0x0][0x390] ;  /* 0x0000e400ff047b82 */ /* 0x000e220000000a00 */
[----:B------:R-:W1:Y:S01]  /*00e0*/  LDCU UR6, c[0x0][0x388] ;  /* 0x00007100ff0677ac */ /* 0x000e620008000800 */
[----:B------:R-:W-:Y:S01]  /*00f0*/  HFMA2 R7, -RZ, RZ, 0, 0 ;  /* 0x00000000ff077431 */ /* 0x000fe200000001ff */
[----:B------:R-:W-:Y:S01]  /*0100*/  BSSY.RECONVERGENT B0, `(.L_x_1) ;  /* 0x000000b000007945 */ /* 0x000fe20003800200 */
[----:B-1----:R-:W-:-:S07]  /*0110*/  MOV R0, UR6 ;  /* 0x0000000600007c02 */ /* 0x002fce0008000f00 */
.L_x_2:
[----:B------:R-:W-:-:S04]  /*0120*/  IADD3 R2, PT, PT, R7, R0, RZ ;  /* 0x0000000007027210 */ /* 0x000fc80007ffe0ff */
[----:B------:R-:W-:-:S05]  /*0130*/  SHF.R.U32.HI R9, RZ, 0x1, R2 ;  /* 0x00000001ff097819 */ /* 0x000fca0000011602 */
[----:B0-----:R-:W-:-:S06]  /*0140*/  IMAD.WIDE.U32 R2, R9, 0x4, R4 ;  /* 0x0000000409027825 */ /* 0x001fcc00078e0004 */
[----:B------:R-:W2:Y:S02]  /*0150*/  LDG.E R3, desc[UR4][R2.64+0x4] ;  /* 0x0000040402037981 */ /* 0x000ea4000c1e1900 */
[----:B--2---:R-:W-:-:S04]  /*0160*/  ISETP.GT.AND P0, PT, R3, R12, PT ;  /* 0x0000000c0300720c */ /* 0x004fc80003f04270 */
[----:B------:R-:W-:-:S09]  /*0170*/  SEL R0, R9, R0, P0 ;  /* 0x0000000009007207 */ /* 0x000fd20000000000 */
[----:B------:R-:W-:-:S04]  /*0180*/  @!P0 IADD3 R7, PT, PT, R9, 0x1, RZ ;  /* 0x0000000109078810 */ /* 0x000fc80007ffe0ff */
[----:B------:R-:W-:-:S13]  /*0190*/  ISETP.GE.AND P0, PT, R7, R0, PT ;  /* 0x000000000700720c */ /* 0x000fda0003f06270 */
[----:B------:R-:W-:Y:S05]  /*01a0*/  @!P0 BRA `(.L_x_2) ;  /* 0xfffffffc00dc8947 */ /* 0x000fea000383ffff */
[----:B------:R-:W-:Y:S05]  /*01b0*/  BSYNC.RECONVERGENT B0 ;  /* 0x0000000000007941 */ /* 0x000fea0003800200 */
.L_x_1:
[----:B------:R-:W-:Y:S01]  /*01c0*/  HFMA2 R3, -RZ, RZ, 0, 0 ;  /* 0x00000000ff037431 */ /* 0x000fe200000001ff */
[----:B------:R-:W-:-:S07]  /*01d0*/  MOV R2, R7 ;  /* 0x0000000700027202 */ /* 0x000fce0000000f00 */
.L_x_0:
[----:B------:R-:W0:Y:S01]  /*01e0*/  LDC.64 R4, c[0x0][0x380] ;  /* 0x0000e000ff047b82 */ /* 0x000e220000000a00 */
[----:B------:R-:W1:Y:S01]  /*01f0*/  LDCU.64 UR6, c[0x0][0x390] ;  /* 0x00007200ff0677ac */ /* 0x000e620008000a00 */
[----:B------:R-:W-:Y:S01]  /*0200*/  IMAD R11, R3, 0x30, RZ ;  /* 0x00000030030b7824 */ /* 0x000fe200078e02ff */
[----:B-1----:R-:W-:-:S04]  /*0210*/  LEA R8, P0, R2, UR6, 0x2 ;  /* 0x0000000602087c11 */ /* 0x002fc8000f8010ff */
[C---:B------:R-:W-:Y:S01]  /*0220*/  LEA.HI.X R9, R2.reuse, UR7, R3, 0x2, P0 ;  /* 0x0000000702097c11 */ /* 0x040fe200080f1403 */
[----:B0-----:R-:W-:-:S04]  /*0230*/  IMAD.WIDE.U32 R4, R2, 0x30, R4 ;  /* 0x0000003002047825 */ /* 0x001fc800078e0004 */
[----:B------:R-:W-:Y:S01]  /*0240*/  IMAD.IADD R11, R5, 0x1, R11 ;  /* 0x00000001050b7824 */ /* 0x000fe200078e020b */
[----:B------:R-:W-:Y:S01]  /*0250*/  MOV R10, R4 ;  /* 0x00000004000a7202 */ /* 0x000fe20000000f00 */
[----:B------:R-:W2:Y:S04]  /*0260*/  LDG.E R3, desc[UR4][R8.64] ;  /* 0x0000000408037981 */ /* 0x000ea8000c1e1900 */
[----:B------:R-:W3:Y:S04]  /*0270*/  LDG.E.64 R4, desc[UR4][R10.64] ;  /* 0x000000040a047981 */ /* 0x000ee8000c1e1b00 */
[----:B------:R0:W5:Y:S04]  /*0280*/  LDG.E R0, desc[UR4][R10.64+0x8] ;  /* 0x000008040a007981 */ /* 0x000168000c1e1900 */
[----:B------:R0:W5:Y:S04]  /*0290*/  LDG.E R2, desc[UR4][R10.64+0x10] ;  /* 0x000010040a027981 */ /* 0x000168000c1e1900 */
[----:B------:R0:W5:Y:S01]  /*02a0*/  LDG.E.64 R6, desc[UR4][R10.64+0x18] ;  /* 0x000018040a067981 */ /* 0x000162000c1e1b00 */
[----:B------:R-:W-:Y:S01]  /*02b0*/  BSSY.RECONVERGENT B1, `(.L_x_3) ;  /* 0x0000138000017945 */ /* 0x000fe20003800200 */
[----:B---3--:R-:W-:-:S02]  /*02c0*/  ISETP.NE.AND P0, PT, R4, RZ, PT ;  /* 0x000000ff0400720c */ /* 0x008fc40003f05270 */
[----:B--2---:R-:W-:Y:S02]  /*02d0*/  IADD3 R3, PT, PT, R12, -R3, RZ ;  /* 0x800000030c037210 */ /* 0x004fe40007ffe0ff */
[----:B------:R-:W-:-:S09]  /*02e0*/  MOV R4, RZ ;  /* 0x000000ff00047202 */ /* 0x000fd20000000f00 */
[----:B0-----:R-:W-:Y:S05]  /*02f0*/  @!P0 BRA `(.L_x_4) ;  /* 0x0000000800688947 */ /* 0x001fea0003800000 */
[----:B-----5:R-:W0:Y:S02]  /*0300*/  LDC R7, c[0x0][0x3b0] ;  /* 0x0000ec00ff077b82 */ /* 0x020e240000000800 */
[----:B0-----:R-:W-:-:S13]  /*0310*/  ISETP.GE.AND P0, PT, R7, 0x1, PT ;  /* 0x000000010700780c */ /* 0x001fda0003f06270 */
[----:B------:R-:W-:Y:S05]  /*0320*/  @!P0 BRA `(.L_x_5) ;  /* 0x0000001000c08947 */ /* 0x000fea0003800000 */
[----:B------:R0:W5:Y:S01]  /*0330*/  LDG.E.64 R14, desc[UR4][R10.64+0x28] ;  /* 0x000028040a0e7981 */ /* 0x000162000c1e1b00 */
[----:B------:R-:W1:Y:S03]  /*0340*/  LDC.64 R18, c[0x0][0x3a0] ;  /* 0x0000e800ff127b82 */ /* 0x000e660000000a00 */
[----:B------:R0:W5:Y:S01]  /*0350*/  LDG.E.64 R16, desc[UR4][R10.64+0x20] ;  /* 0x000020040a107981 */ /* 0x000162000c1e1b00 */
[----:B------:R-:W-:Y:S01]  /*0360*/  LOP3.LUT R6, R2, 0x7ffffff8, RZ, 0xc0, !PT ;  /* 0x7ffffff802067812 */ /* 0x000fe200078ec0ff */
[----:B------:R-:W-:Y:S01]  /*0370*/  IMAD.MOV.U32 R8, RZ, RZ, RZ ;  /* 0x000000ffff087224 */ /* 0x000fe200078e00ff */
[----:B------:R-:W-:Y:S02]  /*0380*/  SHF.L.U32 R7, R7, 0x3, RZ ;  /* 0x0000000307077819 */ /* 0x000fe400000006ff */
[----:B------:R-:W-:Y:S02]  /*0390*/  MOV R4, RZ ;  /* 0x000000ff00047202 */ /* 0x000fe40000000f00 */
[----:B------:R-:W-:-:S02]  /*03a0*/  IADD3 R9, PT, PT, -R6, RZ, RZ ;  /* 0x000000ff06097210 */ /* 0x000fc40007ffe1ff */
[----:B-1----:R-:W-:-:S04]  /*03b0*/  IADD3 R18, P0, PT, R18, 0x10, RZ ;  /* 0x0000001012127810 */ /* 0x002fc80007f1e0ff */
[----:B0-----:R-:W-:-:S09]  /*03c0*/  IADD3.X R19, PT, PT, RZ, R19, RZ, P0, !PT ;  /* 0x00000013ff137210 */ /* 0x001fd200007fe4ff */
.L_x_14:
[----:B------:R-:W-:Y:S01]  /*03d0*/  ISETP.GE.AND P0, PT, R2, 0x1, PT ;  /* 0x000000010200780c */ /* 0x000fe20003f06270 */
[----:B------:R-:W-:Y:S01]  /*03e0*/  BSSY.RECONVERGENT B0, `(.L_x_6) ;  /* 0x0000082000007945 */ /* 0x000fe20003800200 */
[----:B------:R-:W-:-:S11]  /*03f0*/  HFMA2 R29, -RZ, RZ, 0, 0 ;  /* 0x00000000ff1d7431 */ /* 0x000fd600000001ff */
[----:B------:R-:W-:Y:S05]  /*0400*/  @!P0 BRA `(.L_x_7) ;  /* 0x0000000400fc8947 */ /* 0x000fea0003800000 */
[----:B------:R-:W-:Y:S01]  /*0410*/  ISETP.GE.U32.AND P0, PT, R2, 0x8, PT ;  /* 0x000000080200780c */ /* 0x000fe20003f06070 */
[----:B------:R-:W-:Y:S01]  /*0420*/  BSSY.RECONVERGENT B2, `(.L_x_8) ;  /* 0x000003f000027945 */ /* 0x000fe20003800200 */
[----:B------:R-:W-:Y:S02]  /*0430*/  MOV R29, RZ ;  /* 0x000000ff001d7202 */ /* 0x000fe40000000f00 */
[----:B------:R-:W-:-:S09]  /*0440*/  MOV R13, RZ ;  /* 0x000000ff000d7202 */ /* 0x000fd20000000f00 */
[----:B------:R-:W-:Y:S05]  /*0450*/  @!P0 BRA `(.L_x_9) ;  /* 0x0000000000ec8947 */ /* 0x000fea0003800000 */
[----:B------:R-:W0:Y:S01]  /*0460*/  LDC R23, c[0x0][0x3b0] ;  /* 0x0000ec00ff177b82 */ /* 0x000e220000000800 */
[----:B------:R-:W-:Y:S01]  /*0470*/  BSSY.RECONVERGENT B3, `(.L_x_10) ;  /* 0x0000038000037945 */ /* 0x000fe20003800200 */
[----:B------:R-:W-:Y:S01]  /*0480*/  MOV R29, RZ ;  /* 0x000000ff001d7202 */ /* 0x000fe20000000f00 */
[----:B------:R-:W-:Y:S01]  /*0490*/  IMAD.MOV.U32 R13, RZ, RZ, R9 ;  /* 0x000000ffff0d7224 */ /* 0x000fe200078e0009 */
[----:B------:R-:W-:Y:S01]  /*04a0*/  MOV R11, R0 ;  /* 0x00000000000b7202 */ /* 0x000fe20000000f00 */
[----:B-----5:R-:W-:-:S04]  /*04b0*/  IMAD.WIDE.U32 R20, R8, 0x4, R14 ;  /* 0x0000000408147825 */ /* 0x020fc800078e000e */
[C-C-:B0-----:R-:W-:Y:S01]  /*04c0*/  IMAD R12, R23.reuse, 0x7, R8.reuse ;  /* 0x00000007170c7824 */ /* 0x141fe200078e0208 */
[CC--:B------:R-:W-:Y:S01]  /*04d0*/  LEA R31, R23.reuse, R8.reuse, 0x2 ;  /* 0x00000008171f7211 */ /* 0x0c0fe200078e10ff */
[C-C-:B------:R-:W-:Y:S01]  /*04e0*/  IMAD R10, R23.reuse, 0x6, R8.reuse ;  /* 0x00000006170a7824 */ /* 0x140fe200078e0208 */
[C---:B------:R-:W-:Y:S01]  /*04f0*/  LEA R33, R23.reuse, R8, 0x1 ;  /* 0x0000000817217211 */ /* 0x040fe200078e08ff */
[C-C-:B------:R-:W-:Y:S01]  /*0500*/  IMAD R30, R23.reuse, 0x5, R8.reuse ;  /* 0x00000005171e7824 */ /* 0x140fe200078e0208 */
[----:B------:R-:W-:Y:S01]  /*0510*/  IADD3 R34, PT, PT, R8, R23, RZ ;  /* 0x0000001708227210 */ /* 0x000fe20007ffe0ff */
[----:B------:R-:W-:-:S07]  /*0520*/  IMAD R32, R23, 0x3, R8 ;  /* 0x0000000317207824 */ /* 0x000fce00078e0208 */
.L_x_11:
[----:B------:R-:W-:Y:S01]  /*0530*/  IMAD.WIDE R22, R11, 0x4, R18 ;  /* 0x000000040b167825 */ /* 0x000fe200078e0212 */
[----:B------:R-:W2:Y:S04]  /*0540*/  LD.E R24, desc[UR4][R20.64] ;  /* 0x0000000414187980 */ /* 0x000ea8000c101900 */
[----:B------:R-:W2:Y:S01]  /*0550*/  LDG.E R25, desc[UR4][R22.64+-0x10] ;  /* 0xfffff00416197981 */ /* 0x000ea2000c1e1900 */
[----:B------:R-:W-:-:S03]  /*0560*/  IMAD.WIDE.U32 R36, R34, 0x4, R14 ;  /* 0x0000000422247825 */ /* 0x000fc600078e000e */
[----:B------:R-:W3:Y:S04]  /*0570*/  LDG.E R26, desc[UR4][R22.64+-0xc] ;  /* 0xfffff404161a7981 */ /* 0x000ee8000c1e1900 */
[----:B------:R-:W3:Y:S04]  /*0580*/  LD.E R36, desc[UR4][R36.64] ;  /* 0x0000000424247980 */ /* 0x000ee8000c101900 */
[----:B------:R-:W4:Y:S01]  /*0590*/  LDG.E R28, desc[UR4][R22.64+-0x8] ;  /* 0xfffff804161c7981 */ /* 0x000f22000c1e1900 */
[----:B--2---:R-:W-:Y:S01]  /*05a0*/  FFMA R29, R24, R25, R29 ;  /* 0x00000019181d7223 */ /* 0x004fe2000000001d */
[----:B------:R-:W-:-:S06]  /*05b0*/  IMAD.WIDE.U32 R24, R33, 0x4, R14 ;  /* 0x0000000421187825 */ /* 0x000fcc00078e000e */
[----:B------:R-:W4:Y:S01]  /*05c0*/  LD.E R24, desc[UR4][R24.64] ;  /* 0x0000000418187980 */ /* 0x000f22000c101900 */
[----:B---3--:R-:W-:Y:S01]  /*05d0*/  FFMA R29, R36, R26, R29 ;  /* 0x0000001a241d7223 */ /* 0x008fe2000000001d */
[----:B------:R-:W-:Y:S02]  /*05e0*/  IMAD.WIDE.U32 R26, R32, 0x4, R14 ;  /* 0x00000004201a7825 */ /* 0x000fe400078e000e */
[----:B------:R-:W2:Y:S04]  /*05f0*/  LDG.E R36, desc[UR4][R22.64] ;  /* 0x0000000416247981 */ /* 0x000ea8000c1e1900 */
[----:B------:R-:W3:Y:S01]  /*0600*/  LD.E R26, desc[UR4][R26.64] ;  /* 0x000000041a1a7980 */ /* 0x000ee2000c101900 */
[----:B----4-:R-:W-:Y:S01]  /*0610*/  FFMA R35, R24, R28, R29 ;  /* 0x0000001c18237223 */ /* 0x010fe2000000001d */
[----:B------:R-:W-:-:S02]  /*0620*/  IMAD.WIDE.U32 R28, R31, 0x4, R14 ;  /* 0x000000041f1c7825 */ /* 0x000fc400078e000e */
[----:B------:R-:W3:Y:S04]  /*0630*/  LDG.E R24, desc[UR4][R22.64+-0x4] ;  /* 0xfffffc0416187981 */ /* 0x000ee8000c1e1900 */
[----:B------:R-:W2:Y:S04]  /*0640*/  LD.E R28, desc[UR4][R28.64] ;  /* 0x000000041c1c7980 */ /* 0x000ea8000c101900 */
[----:B------:R-:W4:Y:S01]  /*0650*/  LDG.E R29, desc[UR4][R22.64+0x8] ;  /* 0x00000804161d7981 */ /* 0x000f22000c1e1900 */
[----:B---3--:R-:W-:Y:S01]  /*0660*/  FFMA R35, R26, R24, R35 ;  /* 0x000000181a237223 */ /* 0x008fe20000000023 */
[----:B------:R-:W-:-:S04]  /*0670*/  IMAD.WIDE.U32 R24, R30, 0x4, R14 ;  /* 0x000000041e187825 */ /* 0x000fc800078e000e */
[----:B--2---:R-:W-:Y:S01]  /*0680*/  FFMA R35, R28, R36, R35 ;  /* 0x000000241c237223 */ /* 0x004fe20000000023 */
[--C-:B------:R-:W-:Y:S01]  /*0690*/  IMAD.WIDE.U32 R36, R10, 0x4, R14.reuse ;  /* 0x000000040a247825 */ /* 0x100fe200078e000e */
[----:B------:R-:W2:Y:S04]  /*06a0*/  LDG.E R28, desc[UR4][R22.64+0x4] ;  /* 0x00000404161c7981 */ /* 0x000ea8000c1e1900 */
[----:B------:R-:W2:Y:S01]  /*06b0*/  LD.E R24, desc[UR4][R24.64] ;  /* 0x0000000418187980 */ /* 0x000ea2000c101900 */
[----:B------:R-:W-:-:S03]  /*06c0*/  IMAD.WIDE.U32 R26, R12, 0x4, R14 ;  /* 0x000000040c1a7825 */ /* 0x000fc600078e000e */
[----:B------:R-:W4:Y:S04]  /*06d0*/  LD.E R37, desc[UR4][R36.64] ;  /* 0x0000000424257980 */ /* 0x000f28000c101900 */
[----:B------:R-:W3:Y:S04]  /*06e0*/  LDG.E R22, desc[UR4][R22.64+0xc] ;  /* 0x00000c0416167981 */ /* 0x000ee8000c1e1900 */
[----:B------:R-:W3:Y:S01]  /*06f0*/  LD.E R26, desc[UR4][R26.64] ;  /* 0x000000041a1a7980 */ /* 0x000ee2000c101900 */
[----:B------:R-:W-:-:S04]  /*0700*/  IADD3 R13, PT, PT, R13, 0x8, RZ ;  /* 0x000000080d0d7810 */ /* 0x000fc80007ffe0ff */
[----:B------:R-:W-:Y:S01]  /*0710*/  ISETP.NE.AND P0, PT, R13, RZ, PT ;  /* 0x000000ff0d00720c */ /* 0x000fe20003f05270 */
[C---:B------:R-:W-:Y:S01]  /*0720*/  IMAD.IADD R30, R7.reuse, 0x1, R30 ;  /* 0x00000001071e7824 */ /* 0x040fe200078e021e */
[C---:B------:R-:W-:Y:S01]  /*0730*/  IADD3 R12, PT, PT, R7.reuse, R12, RZ ;  /* 0x0000000c070c7210 */ /* 0x040fe20007ffe0ff */
[C---:B------:R-:W-:Y:S01]  /*0740*/  IMAD.WIDE.U32 R20, R7.reuse, 0x4, R20 ;  /* 0x0000000407147825 */ /* 0x040fe200078e0014 */
[C---:B------:R-:W-:Y:S02]  /*0750*/  IADD3 R10, PT, PT, R7.reuse, R10, RZ ;  /* 0x0000000a070a7210 */ /* 0x040fe40007ffe0ff */
[C---:B------:R-:W-:Y:S02]  /*0760*/  IADD3 R31, PT, PT, R7.reuse, R31, RZ ;  /* 0x0000001f071f7210 */ /* 0x040fe40007ffe0ff */
[C---:B------:R-:W-:Y:S02]  /*0770*/  IADD3 R32, PT, PT, R7.reuse, R32, RZ ;  /* 0x0000002007207210 */ /* 0x040fe40007ffe0ff */
[----:B------:R-:W-:-:S02]  /*0780*/  IADD3 R33, PT, PT, R7, R33, RZ ;  /* 0x0000002107217210 */ /* 0x000fc40007ffe0ff */
[----:B------:R-:W-:Y:S02]  /*0790*/  IADD3 R34, PT, PT, R7, R34, RZ ;  /* 0x0000002207227210 */ /* 0x000fe40007ffe0ff */
[----:B------:R-:W-:Y:S01]  /*07a0*/  IADD3 R11, PT, PT, R11, 0x8, RZ ;  /* 0x000000080b0b7810 */ /* 0x000fe20007ffe0ff */
[----:B--2---:R-:W-:-:S04]  /*07b0*/  FFMA R28, R24, R28, R35 ;  /* 0x0000001c181c7223 */ /* 0x004fc80000000023 */
[----:B----4-:R-:W-:-:S04]  /*07c0*/  FFMA R29, R37, R29, R28 ;  /* 0x0000001d251d7223 */ /* 0x010fc8000000001c */
[----:B---3--:R-:W-:Y:S01]  /*07d0*/  FFMA R29, R26, R22, R29 ;  /* 0x000000161a1d7223 */ /* 0x008fe2000000001d */
[----:B------:R-:W-:Y:S06]  /*07e0*/  @P0 BRA `(.L_x_11) ;  /* 0xfffffffc00500947 */ /* 0x000fec000383ffff */
[----:B------:R-:W-:Y:S05]  /*07f0*/  BSYNC.RECONVERGENT B3 ;  /* 0x0000000000037941 */ /* 0x000fea0003800200 */
.L_x_10:
[----:B------:R-:W-:-:S07]  /*0800*/  MOV R13, R6 ;  /* 0x00000006000d7202 */ /* 0x000fce0000000f00 */
.L_x_9:
[----:B------:R-:W-:Y:S05]  /*0810*/  BSYNC.RECONVERGENT B2 ;  /* 0x0000000000027941 */ /* 0x000fea0003800200 */
.L_x_8:
[----:B------:R-:W-:-:S04]  /*0820*/  LOP3.LUT R10, R2, 0x7, RZ, 0xc0, !PT ;  /* 0x00000007020a7812 */ /* 0x000fc800078ec0ff */
[----:B------:R-:W-:-:S13]  /*0830*/  ISETP.NE.AND P0, PT, R10, RZ, PT ;  /* 0x000000ff0a00720c */ /* 0x000fda0003f05270 */
[----:B------:R-:W-:Y:S05]  /*0840*/  @!P0 BRA `(.L_x_7) ;  /* 0x0000000000ec8947 */ /* 0x000fea0003800000 */
[----:B------:R-:W-:Y:S01]  /*0850*/  VIADD R10, R10, 0xffffffff ;  /* 0xffffffff0a0a7836 */ /* 0x000fe20000000000 */
[----:B------:R-:W-:Y:S01]  /*0860*/  BSSY.RECONVERGENT B2, `(.L_x_12) ;  /* 0x000001d000027945 */ /* 0x000fe20003800200 */
[----:B------:R-:W-:-:S03]  /*0870*/  LOP3.LUT P1, R28, R2, 0x3, RZ, 0xc0, !PT ;  /* 0x00000003021c7812 */ /* 0x000fc6000782c0ff */
[----:B------:R-:W-:-:S13]  /*0880*/  ISETP.GE.U32.AND P0, PT, R10, 0x3, PT ;  /* 0x000000030a00780c */ /* 0x000fda0003f06070 */
[----:B------:R-:W-:Y:S05]  /*0890*/  @!P0 BRA `(.L_x_13) ;  /* 0x0000000000648947 */ /* 0x000fea0003800000 */
[----:B------:R-:W0:Y:S01]  /*08a0*/  LDCU UR6, c[0x0][0x3b0] ;  /* 0x00007600ff0677ac */ /* 0x000e220008000800 */
[----:B------:R-:W1:Y:S01]  /*08b0*/  LDC.64 R10, c[0x0][0x3a0] ;  /* 0x0000e800ff0a7b82 */ /* 0x000e620000000a00 */
[----:B------:R-:W-:Y:S01]  /*08c0*/  IADD3 R21, PT, PT, R0, R13, RZ ;  /* 0x0000000d00157210 */ /* 0x000fe20007ffe0ff */
[----:B0-----:R-:W-:-:S05]  /*08d0*/  IMAD R25, R13, UR6, R8 ;  /* 0x000000060d197c24 */ /* 0x001fca000f8e0208 */
[C---:B------:R-:W-:Y:S01]  /*08e0*/  IADD3 R23, PT, PT, R25.reuse, UR6, RZ ;  /* 0x0000000619177c10 */ /* 0x040fe2000fffe0ff */
[----:B-----5:R-:W-:-:S03]  /*08f0*/  IMAD.WIDE.U32 R24, R25, 0x4, R14 ;  /* 0x0000000419187825 */ /* 0x020fc600078e000e */
[----:B------:R-:W-:Y:S01]  /*0900*/  IADD3 R27, PT, PT, R23, UR6, RZ ;  /* 0x00000006171b7c10 */ /* 0x000fe2000fffe0ff */
[----:B-1----:R-:W-:Y:S02]  /*0910*/  IMAD.WIDE R10, R21, 0x4, R10 ;  /* 0x00000004150a7825 */ /* 0x002fe400078e020a */
[----:B------:R-:W2:Y:S02]  /*0920*/  LD.E R24, desc[UR4][R24.64] ;  /* 0x0000000418187980 */ /* 0x000ea4000c101900 */
[--C-:B------:R-:W-:Y:S01]  /*0930*/  IMAD.WIDE.U32 R20, R23, 0x4, R14.reuse ;  /* 0x0000000417147825 */ /* 0x100fe200078e000e */
[C---:B------:R-:W-:Y:S01]  /*0940*/  IADD3 R31, PT, PT, R27.reuse, UR6, RZ ;  /* 0x000000061b1f7c10 */ /* 0x040fe2000fffe0ff */
[----:B------:R-:W2:Y:S02]  /*0950*/  LDG.E R12, desc[UR4][R10.64] ;  /* 0x000000040a0c7981 */ /* 0x000ea4000c1e1900 */
[--C-:B------:R-:W-:Y:S02]  /*0960*/  IMAD.WIDE.U32 R22, R27, 0x4, R14.reuse ;  /* 0x000000041b167825 */ /* 0x100fe400078e000e */
[----:B------:R-:W3:Y:S02]  /*0970*/  LD.E R21, desc[UR4][R20.64] ;  /* 0x0000000414157980 */ /* 0x000ee4000c101900 */
[----:B------:R-:W-:-:S02]  /*0980*/  IMAD.WIDE.U32 R26, R31, 0x4, R14 ;  /* 0x000000041f1a7825 */ /* 0x000fc400078e000e */
[----:B------:R-:W3:Y:S04]  /*0990*/  LDG.E R30, desc[UR4][R10.64+0x4] ;  /* 0x000004040a1e7981 */ /* 0x000ee8000c1e1900 */
[----:B------:R-:W4:Y:S04]  /*09a0*/  LD.E R23, desc[UR4][R22.64] ;  /* 0x0000000416177980 */ /* 0x000f28000c101900 */
[----:B------:R-:W4:Y:S04]  /*09b0*/  LDG.E R31, desc[UR4][R10.64+0x8] ;  /* 0x000008040a1f7981 */ /* 0x000f28000c1e1900 */
[----:B------:R-:W4:Y:S04]  /*09c0*/  LD.E R27, desc[UR4][R26.64] ;  /* 0x000000041a1b7980 */ /* 0x000f28000c101900 */
[----:B------:R-:W4:Y:S01]  /*09d0*/  LDG.E R32, desc[UR4][R10.64+0xc] ;  /* 0x00000c040a207981 */ /* 0x000f22000c1e1900 */
[----:B------:R-:W-:Y:S01]  /*09e0*/  IADD3 R13, PT, PT, R13, 0x4, RZ ;  /* 0x000000040d0d7810 */ /* 0x000fe20007ffe0ff */
[----:B--2---:R-:W-:-:S04]  /*09f0*/  FFMA R12, R24, R12, R29 ;  /* 0x0000000c180c7223 */ /* 0x004fc8000000001d */
[----:B---3--:R-:W-:-:S04]  /*0a00*/  FFMA R12, R21, R30, R12 ;  /* 0x0000001e150c7223 */ /* 0x008fc8000000000c */
[----:B----4-:R-:W-:-:S04]  /*0a10*/  FFMA R12, R23, R31, R12 ;  /* 0x0000001f170c7223 */ /* 0x010fc8000000000c */
[----:B------:R-:W-:-:S07]  /*0a20*/  FFMA R29, R27, R32, R12 ;  /* 0x000000201b1d7223 */ /* 0x000fce000000000c */
.L_x_13:
[----:B------:R-:W-:Y:S05]  /*0a30*/  BSYNC.RECONVERGENT B2 ;  /* 0x0000000000027941 */ /* 0x000fea0003800200 */
.L_x_12:
[----:B------:R-:W-:Y:S05]  /*0a40*/  @!P1 BRA `(.L_x_7) ;  /* 0x00000000006c9947 */ /* 0x000fea0003800000 */
[----:B------:R-:W-:Y:S02]  /*0a50*/  ISETP.NE.AND P0, PT, R28, 0x1, PT ;  /* 0x000000011c00780c */ /* 0x000fe40003f05270 */
[----:B------:R-:W-:-:S04]  /*0a60*/  LOP3.LUT R10, R2, 0x1, RZ, 0xc0, !PT ;  /* 0x00000001020a7812 */ /* 0x000fc800078ec0ff */
[----:B------:R-:W-:-:S07]  /*0a70*/  ISETP.NE.U32.AND P1, PT, R10, 0x1, PT ;  /* 0x000000010a00780c */ /* 0x000fce0003f25070 */
[----:B------:R-:W0:Y:S01]  /*0a80*/  @P0 LDC R12, c[0x0][0x3b0] ;  /* 0x0000ec00ff0c0b82 */ /* 0x000e220000000800 */
[----:B------:R-:W-:-:S07]  /*0a90*/  @P0 IADD3 R25, PT, PT, R0, R13, RZ ;  /* 0x0000000d00190210 */ /* 0x000fce0007ffe0ff */
[----:B------:R-:W1:Y:S08]  /*0aa0*/  @P0 LDC.64 R22, c[0x0][0x3a0] ;  /* 0x0000e800ff160b82 */ /* 0x000e700000000a00 */
[----:B------:R-:W2:Y:S08]  /*0ab0*/  @!P1 LDC R26, c[0x0][0x3b0] ;  /* 0x0000ec00ff1a9b82 */ /* 0x000eb00000000800 */
[----:B------:R-:W3:Y:S01]  /*0ac0*/  @!P1 LDC.64 R10, c[0x0][0x3a0] ;  /* 0x0000e800ff0a9b82 */ /* 0x000ee20000000a00 */
[C---:B0-----:R-:W-:Y:S01]  /*0ad0*/  @P0 IMAD R21, R13.reuse, R12, R8 ;  /* 0x0000000c0d150224 */ /* 0x041fe200078e0208 */
[----:B------:R-:W-:-:S03]  /*0ae0*/  @P0 IADD3 R13, PT, PT, R13, 0x2, RZ ;  /* 0x000000020d0d0810 */ /* 0x000fc60007ffe0ff */
[C---:B------:R-:W-:Y:S01]  /*0af0*/  @P0 IMAD.IADD R27, R21.reuse, 0x1, R12 ;  /* 0x00000001151b0824 */ /* 0x040fe200078e020c */
[----:B------:R-:W-:Y:S01]  /*0b00*/  @!P1 IADD3 R31, PT, PT, R0, R13, RZ ;  /* 0x0000000d001f9210 */ /* 0x000fe20007ffe0ff */
[----:B-----5:R-:W-:-:S04]  /*0b10*/  @P0 IMAD.WIDE.U32 R20, R21, 0x4, R14 ;  /* 0x0000000415140825 */ /* 0x020fc800078e000e */
[----:B-1----:R-:W-:Y:S02]  /*0b20*/  @P0 IMAD.WIDE R22, R25, 0x4, R22 ;  /* 0x0000000419160825 */ /* 0x002fe400078e0216 */
[----:B------:R-:W4:Y:S02]  /*0b30*/  @P0 LD.E R20, desc[UR4][R20.64] ;  /* 0x0000000414140980 */ /* 0x000f24000c101900 */
[----:B------:R-:W-:-:S04]  /*0b40*/  @P0 IMAD.WIDE.U32 R24, R27, 0x4, R14 ;  /* 0x000000041b180825 */ /* 0x000fc800078e000e */
[----:B--2---:R-:W-:Y:S02]  /*0b50*/  @!P1 IMAD R27, R13, R26, R8 ;  /* 0x0000001a0d1b9224 */ /* 0x004fe400078e0208 */
[----:B------:R-:W4:Y:S02]  /*0b60*/  @P0 LDG.E R26, desc[UR4][R22.64] ;  /* 0x00000004161a0981 */ /* 0x000f24000c1e1900 */
[----:B------:R-:W-:Y:S02]  /*0b70*/  @!P1 IMAD.WIDE.U32 R12, R27, 0x4, R14 ;  /* 0x000000041b0c9825 */ /* 0x000fe400078e000e */
[----:B------:R-:W2:Y:S02]  /*0b80*/  @P0 LD.E R25, desc[UR4][R24.64] ;  /* 0x0000000418190980 */ /* 0x000ea4000c101900 */
[----:B---3--:R-:W-:Y:S02]  /*0b90*/  @!P1 IMAD.WIDE R10, R31, 0x4, R10 ;  /* 0x000000041f0a9825 */ /* 0x008fe400078e020a */
[----:B------:R-:W2:Y:S04]  /*0ba0*/  @P0 LDG.E R27, desc[UR4][R22.64+0x4] ;  /* 0x00000404161b0981 */ /* 0x000ea8000c1e1900 */
[----:B------:R-:W3:Y:S04]  /*0bb0*/  @!P1 LD.E R12, desc[UR4][R12.64] ;  /* 0x000000040c0c9980 */ /* 0x000ee8000c101900 */
[----:B------:R-:W3:Y:S01]  /*0bc0*/  @!P1 LDG.E R10, desc[UR4][R10.64] ;  /* 0x000000040a0a9981 */ /* 0x000ee2000c1e1900 */
[----:B----4-:R-:W-:-:S04]  /*0bd0*/  @P0 FFMA R26, R20, R26, R29 ;  /* 0x0000001a141a0223 */ /* 0x010fc8000000001d */
[----:B--2---:R-:W-:-:S04]  /*0be0*/  @P0 FFMA R29, R25, R27, R26 ;  /* 0x0000001b191d0223 */ /* 0x004fc8000000001a */
[----:B---3--:R-:W-:-:S07]  /*0bf0*/  @!P1 FFMA R29, R12, R10, R29 ;  /* 0x0000000a0c1d9223 */ /* 0x008fce000000001d */
.L_x_7:
[----:B------:R-:W-:Y:S05]  /*0c00*/  BSYNC.RECONVERGENT B0 ;  /* 0x0000000000007941 */ /* 0x000fea0003800200 */
.L_x_6:
[----:B------:R-:W0:Y:S02]  /*0c10*/  LDCU UR6, c[0x0][0x3b0] ;  /* 0x00007600ff0677ac */ /* 0x000e240008000800 */
[----:B0-----:R-:W-:-:S04]  /*0c20*/  IMAD R11, R3, UR6, R8 ;  /* 0x00000006030b7c24 */ /* 0x001fc8000f8e0208 */
[----:B-----5:R-:W-:-:S06]  /*0c30*/  IMAD.WIDE R10, R11, 0x4, R16 ;  /* 0x000000040b0a7825 */ /* 0x020fcc00078e0210 */
[----:B------:R-:W2:Y:S01]  /*0c40*/  LD.E R11, desc[UR4][R10.64] ;  /* 0x000000040a0b7980 */ /* 0x000ea2000c101900 */
[----:B------:R-:W-:-:S04]  /*0c50*/  IADD3 R8, PT, PT, R8, 0x1, RZ ;  /* 0x0000000108087810 */ /* 0x000fc80007ffe0ff */
[----:B------:R-:W-:Y:S01]  /*0c60*/  ISETP.NE.AND P0, PT, R8, UR6, PT ;  /* 0x0000000608007c0c */ /* 0x000fe2000bf05270 */
[----:B--2---:R-:W-:-:S12]  /*0c70*/  FFMA R4, R11, R29, R4 ;  /* 0x0000001d0b047223 */ /* 0x004fd80000000004 */
[----:B------:R-:W-:Y:S05]  /*0c80*/  @!P0 BRA `(.L_x_5) ;  /* 0x0000000800688947 */ /* 0x000fea0003800000 */
[----:B------:R-:W-:Y:S05]  /*0c90*/  BRA `(.L_x_14) ;  /* 0xfffffff400cc7947 */ /* 0x000fea000383ffff */
.L_x_4:
[----:B-----5:R-:W-:-:S13]  /*0ca0*/  ISETP.GE.AND P0, PT, R2, 0x1, PT ;  /* 0x000000010200780c */ /* 0x020fda0003f06270 */
[----:B------:R-:W-:Y:S05]  /*0cb0*/  @!P0 BRA `(.L_x_5) ;  /* 0x00000008005c8947 */ /* 0x000fea0003800000 */
[C---:B------:R-:W-:Y:S01]  /*0cc0*/  ISETP.GE.U32.AND P1, PT, R2.reuse, 0x10, PT ;  /* 0x000000100200780c */ /* 0x040fe20003f26070 */
[----:B------:R-:W-:Y:S01]  /*0cd0*/  BSSY.RECONVERGENT B0, `(.L_x_15) ;  /* 0x0000048000007945 */ /* 0x000fe20003800200 */
[----:B------:R-:W-:Y:S01]  /*0ce0*/  LOP3.LUT R28, R2, 0xf, RZ, 0xc0, !PT ;  /* 0x0000000f021c7812 */ /* 0x000fe200078ec0ff */
[----:B------:R-:W-:Y:S02]  /*0cf0*/  HFMA2 R4, -RZ, RZ, 0, 0 ;  /* 0x00000000ff047431 */ /* 0x000fe400000001ff */
[----:B------:R-:W-:Y:S01]  /*0d00*/  IMAD R16, R3, R2, RZ ;  /* 0x0000000203107224 */ /* 0x000fe200078e02ff */
[----:B------:R-:W-:Y:S02]  /*0d10*/  MOV R19, RZ ;  /* 0x000000ff00137202 */ /* 0x000fe40000000f00 */
[----:B------:R-:W-:-:S05]  /*0d20*/  ISETP.NE.AND P0, PT, R28, RZ, PT ;  /* 0x000000ff1c00720c */ /* 0x000fca0003f05270 */
[----:B------:R-:W-:Y:S08]  /*0d30*/  @!P1 BRA `(.L_x_16) ;  /* 0x0000000400049947 */ /* 0x000ff00003800000 */
[----:B------:R-:W0:Y:S01]  /*0d40*/  LDC.64 R8, c[0x0][0x3a0] ;  /* 0x0000e800ff087b82 */ /* 0x000e220000000a00 */
[----:B------:R-:W-:Y:S01]  /*0d50*/  LOP3.LUT R19, R2, 0x7ffffff0, RZ, 0xc0, !PT ;  /* 0x7ffffff002137812 */ /* 0x000fe200078ec0ff */
[----:B------:R-:W-:Y:S01]  /*0d60*/  IMAD.MOV.U32 R4, RZ, RZ, RZ ;  /* 0x000000ffff047224 */ /* 0x000fe200078e00ff */
[----:B------:R-:W-:Y:S02]  /*0d70*/  IADD3 R10, P1, PT, R6, 0x20, RZ ;  /* 0x00000020060a7810 */ /* 0x000fe40007f3e0ff */
[----:B------:R-:W-:Y:S02]  /*0d80*/  MOV R17, R0 ;  /* 0x0000000000117202 */ /* 0x000fe40000000f00 */
[----:B------:R-:W-:Y:S02]  /*0d90*/  MOV R21, R16 ;  /* 0x0000001000157202 */ /* 0x000fe40000000f00 */
[----:B------:R-:W-:Y:S02]  /*0da0*/  IADD3.X R11, PT, PT, RZ, R7, RZ, P1, !PT ;  /* 0x00000007ff0b7210 */ /* 0x000fe40000ffe4ff */
[----:B------:R-:W-:-:S02]  /*0db0*/  IADD3 R18, PT, PT, -R19, RZ, RZ ;  /* 0x000000ff13127210 */ /* 0x000fc40007ffe1ff */
[----:B0-----:R-:W-:-:S04]  /*0dc0*/  IADD3 R8, P2, PT, R8, 0x20, RZ ;  /* 0x0000002008087810 */ /* 0x001fc80007f5e0ff */
[----:B------:R-:W-:-:S09]  /*0dd0*/  IADD3.X R9, PT, PT, RZ, R9, RZ, P2, !PT ;  /* 0x00000009ff097210 */ /* 0x000fd200017fe4ff */
.L_x_17:
[----:B------:R-:W-:-:S04]  /*0de0*/  IMAD.WIDE R12, R21, 0x4, R10 ;  /* 0x00000004150c7825 */ /* 0x000fc800078e020a */
[----:B------:R-:W-:Y:S01]  /*0df0*/  IMAD.WIDE R14, R17, 0x4, R8 ;  /* 0x00000004110e7825 */ /* 0x000fe200078e0208 */
[----:B------:R-:W2:Y:S04]  /*0e00*/  LD.E R23, desc[UR4][R12.64+-0x20] ;  /* 0xffffe0040c177980 */ /* 0x000ea8000c101900 */
[----:B------:R-:W2:Y:S04]  /*0e10*/  LDG.E R20, desc[UR4][R14.64+-0x20] ;  /* 0xffffe0040e147981 */ /* 0x000ea8000c1e1900 */
[----:B------:R-:W3:Y:S04]  /*0e20*/  LD.E R25, desc[UR4][R12.64+-0x1c] ;  /* 0xffffe4040c197980 */ /* 0x000ee8000c101900 */
[----:B------:R-:W3:Y:S04]  /*0e30*/  LDG.E R32, desc[UR4][R14.64+-0x1c] ;  /* 0xffffe4040e207981 */ /* 0x000ee8000c1e1900 */
[----:B------:R-:W4:Y:S04]  /*0e40*/  LD.E R22, desc[UR4][R12.64+-0x18] ;  /* 0xffffe8040c167980 */ /* 0x000f28000c101900 */
[----:B------:R-:W4:Y:S04]  /*0e50*/  LDG.E R27, desc[UR4][R14.64+-0x18] ;  /* 0xffffe8040e1b7981 */ /* 0x000f28000c1e1900 */
[----:B------:R-:W5:Y:S04]  /*0e60*/  LD.E R30, desc[UR4][R12.64+-0x14] ;  /* 0xffffec040c1e7980 */ /* 0x000f68000c101900 */
[----:B------:R-:W5:Y:S04]  /*0e70*/  LDG.E R33, desc[UR4][R14.64+-0x14] ;  /* 0xffffec040e217981 */ /* 0x000f68000c1e1900 */
[----:B------:R-:W5:Y:S04]  /*0e80*/  LD.E R29, desc[UR4][R12.64+-0x10] ;  /* 0xfffff0040c1d7980 */ /* 0x000f68000c101900 */
[----:B------:R-:W5:Y:S04]  /*0e90*/  LDG.E R24, desc[UR4][R14.64+-0x10] ;  /* 0xfffff0040e187981 */ /* 0x000f68000c1e1900 */
[----:B------:R-:W5:Y:S04]  /*0ea0*/  LD.E R26, desc[UR4][R12.64+-0xc] ;  /* 0xfffff4040c1a7980 */ /* 0x000f68000c101900 */
[----:B------:R-:W5:Y:S04]  /*0eb0*/  LDG.E R31, desc[UR4][R14.64+-0xc] ;  /* 0xfffff4040e1f7981 */ /* 0x000f68000c1e1900 */
[----:B------:R-:W5:Y:S04]  /*0ec0*/  LDG.E R34, desc[UR4][R14.64+0x14] ;  /* 0x000014040e227981 */ /* 0x000f68000c1e1900 */
[----:B------:R-:W5:Y:S01]  /*0ed0*/  LDG.E R37, desc[UR4][R14.64+0x1c] ;  /* 0x00001c040e257981 */ /* 0x000f62000c1e1900 */
[----:B--2---:R-:W-:-:S03]  /*0ee0*/  FFMA R20, R23, R20, R4 ;  /* 0x0000001417147223 */ /* 0x004fc60000000004 */
[----:B------:R-:W2:Y:S04]  /*0ef0*/  LD.E R4, desc[UR4][R12.64+-0x4] ;  /* 0xfffffc040c047980 */ /* 0x000ea8000c101900 */
[----:B------:R-:W2:Y:S01]  /*0f00*/  LDG.E R23, desc[UR4][R14.64+-0x4] ;  /* 0xfffffc040e177981 */ /* 0x000ea2000c1e1900 */
[----:B---3--:R-:W-:-:S03]  /*0f10*/  FFMA R35, R25, R32, R20 ;  /* 0x0000002019237223 */ /* 0x008fc60000000014 */
[----:B------:R-:W3:Y:S04]  /*0f20*/  LD.E R20, desc[UR4][R12.64+-0x8] ;  /* 0xfffff8040c147980 */ /* 0x000ee8000c101900 */
[----:B------:R-:W3:Y:S01]  /*0f30*/  LDG.E R25, desc[UR4][R14.64+-0x8] ;  /* 0xfffff8040e197981 */ /* 0x000ee2000c1e1900 */
[----:B----4-:R-:W-:-:S03]  /*0f40*/  FFMA R27, R22, R27, R35 ;  /* 0x0000001b161b7223 */ /* 0x010fc60000000023 */
[----:B------:R-:W4:Y:S04]  /*0f50*/  LD.E R22, desc[UR4][R12.64] ;  /* 0x000000040c167980 */ /* 0x000f28000c101900 */
[----:B------:R-:W4:Y:S01]  /*0f60*/  LDG.E R35, desc[UR4][R14.64+0x18] ;  /* 0x000018040e237981 */ /* 0x000f22000c1e1900 */
[----:B-----5:R-:W-:-:S03]  /*0f70*/  FFMA R30, R30, R33, R27 ;  /* 0x000000211e1e7223 */ /* 0x020fc6000000001b */
[----:B------:R-:W4:Y:S04]  /*0f80*/  LDG.E R27, desc[UR4][R14.64] ;  /* 0x000000040e1b7981 */ /* 0x000f28000c1e1900 */
[----:B------:R-:W5:Y:S01]  /*0f90*/  LD.E R32, desc[UR4][R12.64+0x1c] ;  /* 0x00001c040c207980 */ /* 0x000f62000c101900 */
[----:B------:R-:W-:-:S03]  /*0fa0*/  FFMA R33, R29, R24, R30 ;  /* 0x000000181d217223 */ /* 0x000fc6000000001e */
[----:B------:R-:W5:Y:S04]  /*0fb0*/  LD.E R29, desc[UR4][R12.64+0x4] ;  /* 0x000004040c1d7980 */ /* 0x000f68000c101900 */
[----:B------:R-:W5:Y:S01]  /*0fc0*/  LDG.E R24, desc[UR4][R14.64+0x4] ;  /* 0x000004040e187981 */ /* 0x000f62000c1e1900 */
[----:B------:R-:W-:-:S03]  /*0fd0*/  FFMA R33, R26, R31, R33 ;  /* 0x0000001f1a217223 */ /* 0x000fc60000000021 */
[----:B------:R-:W5:Y:S04]  /*0fe0*/  LD.E R26, desc[UR4][R12.64+0x8] ;  /* 0x000008040c1a7980 */ /* 0x000f68000c101900 */
[----:B------:R-:W5:Y:S04]  /*0ff0*/  LDG.E R31, desc[UR4][R14.64+0x8] ;  /* 0x000008040e1f7981 */ /* 0x000f68000c1e1900 */
[----:B------:R-:W5:Y:S01]  /*1000*/  LD.E R30, desc[UR4][R12.64+0x10] ;  /* 0x000010040c1e7980 */ /* 0x000f62000c101900 */
[----:B---3--:R-:W-:-:S03]  /*1010*/  FFMA R33, R20, R25, R33 ;  /* 0x0000001914217223 */ /* 0x008fc60000000021 */
[----:B------:R-:W3:Y:S04]  /*1020*/  LD.E R20, desc[UR4][R12.64+0xc] ;  /* 0x00000c040c147980 */ /* 0x000ee8000c101900 */
[----:B------:R-:W3:Y:S01]  /*1030*/  LDG.E R25, desc[UR4][R14.64+0xc] ;  /* 0x00000c040e197981 */ /* 0x000ee2000c1e1900 */
[----:B--2---:R-:W-:-:S03]  /*1040*/  FFMA R36, R4, R23, R33 ;  /* 0x0000001704247223 */ /* 0x004fc60000000021 */
[----:B------:R-:W2:Y:S04]  /*1050*/  LDG.E R33, desc[UR4][R14.64+0x10] ;  /* 0x000010040e217981 */ /* 0x000ea8000c1e1900 */
[----:B------:R-:W2:Y:S04]  /*1060*/  LD.E R23, desc[UR4][R12.64+0x14] ;  /* 0x000014040c177980 */ /* 0x000ea8000c101900 */
[----:B------:R-:W2:Y:S01]  /*1070*/  LD.E R4, desc[UR4][R12.64+0x18] ;  /* 0x000018040c047980 */ /* 0x000ea2000c101900 */
[----:B----4-:R-:W-:-:S04]  /*1080*/  FFMA R22, R22, R27, R36 ;  /* 0x0000001b16167223 */ /* 0x010fc80000000024 */
[----:B-----5:R-:W-:Y:S01]  /*1090*/  FFMA R29, R29, R24, R22 ;  /* 0x000000181d1d7223 */ /* 0x020fe20000000016 */
[----:B------:R-:W-:-:S03]  /*10a0*/  IADD3 R18, PT, PT, R18, 0x10, RZ ;  /* 0x0000001012127810 */ /* 0x000fc60007ffe0ff */
[----:B------:R-:W-:Y:S01]  /*10b0*/  FFMA R29, R26, R31, R29 ;  /* 0x0000001f1a1d7223 */ /* 0x000fe2000000001d */
[----:B------:R-:W-:Y:S01]  /*10c0*/  ISETP.NE.AND P1, PT, R18, RZ, PT ;  /* 0x000000ff1200720c */ /* 0x000fe20003f25270 */
[----:B------:R-:W-:Y:S01]  /*10d0*/  VIADD R17, R17, 0x10 ;  /* 0x0000001011117836 */ /* 0x000fe20000000000 */
[----:B------:R-:W-:Y:S01]  /*10e0*/  IADD3 R21, PT, PT, R21, 0x10, RZ ;  /* 0x0000001015157810 */ /* 0x000fe20007ffe0ff */
[----:B---3--:R-:W-:-:S04]  /*10f0*/  FFMA R25, R20, R25, R29 ;  /* 0x0000001914197223 */ /* 0x008fc8000000001d */
[----:B--2---:R-:W-:-:S04]  /*1100*/  FFMA R30, R30, R33, R25 ;  /* 0x000000211e1e7223 */ /* 0x004fc80000000019 */
[----:B------:R-:W-:-:S04]  /*1110*/  FFMA R23, R23, R34, R30 ;  /* 0x0000002217177223 */ /* 0x000fc8000000001e */
[----:B------:R-:W-:-:S04]  /*1120*/  FFMA R23, R4, R35, R23 ;  /* 0x0000002304177223 */ /* 0x000fc80000000017 */
[----:B------:R-:W-:Y:S01]  /*1130*/  FFMA R4, R32, R37, R23 ;  /* 0x0000002520047223 */ /* 0x000fe20000000017 */
[----:B------:R-:W-:Y:S06]  /*1140*/  @P1 BRA `(.L_x_17) ;  /* 0xfffffffc00241947 */ /* 0x000fec000383ffff */
.L_x_16:
[----:B------:R-:W-:Y:S05]  /*1150*/  BSYNC.RECONVERGENT B0 ;  /* 0x0000000000007941 */ /* 0x000fea0003800200 */
.L_x_15:
[----:B------:R-:W-:Y:S05]  /*1160*/  @!P0 BRA `(.L_x_5) ;  /* 0x0000000400308947 */ /* 0x000fea0003800000 */
[----:B------:R-:W-:Y:S01]  /*1170*/  ISETP.GE.U32.AND P0, PT, R28, 0x8, PT ;  /* 0x000000081c00780c */ /* 0x000fe20003f06070 */
[----:B------:R-:W-:Y:S01]  /*1180*/  BSSY.RECONVERGENT B0, `(.L_x_18) ;  /* 0x0000022000007945 */ /* 0x000fe20003800200 */
[----:B------:R-:W-:-:S04]  /*1190*/  LOP3.LUT R26, R2, 0x7, RZ, 0xc0, !PT ;  /* 0x00000007021a7812 */ /* 0x000fc800078ec0ff */
[----:B------:R-:W-:-:S07]  /*11a0*/  ISETP.NE.AND P1, PT, R26, RZ, PT ;  /* 0x000000ff1a00720c */ /* 0x000fce0003f25270 */
[----:B------:R-:W-:Y:S06]  /*11b0*/  @!P0 BRA `(.L_x_19) ;  /* 0x0000000000788947 */ /* 0x000fec0003800000 */
[----:B------:R-:W0:Y:S01]  /*11c0*/  LDC.64 R10, c[0x0][0x3a0] ;  /* 0x0000e800ff0a7b82 */ /* 0x000e220000000a00 */
[-C--:B------:R-:W-:Y:S02]  /*11d0*/  IADD3 R9, PT, PT, R16, R19.reuse, RZ ;  /* 0x0000001310097210 */ /* 0x080fe40007ffe0ff */
[----:B------:R-:W-:-:S03]  /*11e0*/  IADD3 R13, PT, PT, R0, R19, RZ ;  /* 0x00000013000d7210 */ /* 0x000fc60007ffe0ff */
[----:B------:R-:W-:-:S05]  /*11f0*/  IMAD.WIDE R8, R9, 0x4, R6 ;  /* 0x0000000409087825 */ /* 0x000fca00078e0206 */
[----:B------:R-:W2:Y:S04]  /*1200*/  LD.E R15, desc[UR4][R8.64+0x4] ;  /* 0x00000404080f7980 */ /* 0x000ea8000c101900 */
[----:B------:R-:W3:Y:S04]  /*1210*/  LD.E R17, desc[UR4][R8.64+0x8] ;  /* 0x0000080408117980 */ /* 0x000ee8000c101900 */
[----:B------:R-:W4:Y:S04]  /*1220*/  LD.E R21, desc[UR4][R8.64+0xc] ;  /* 0x00000c0408157980 */ /* 0x000f28000c101900 */
[----:B------:R-:W5:Y:S01]  /*1230*/  LD.E R23, desc[UR4][R8.64+0x10] ;  /* 0x0000100408177980 */ /* 0x000f62000c101900 */
[----:B0-----:R-:W-:-:S03]  /*1240*/  IMAD.WIDE R10, R13, 0x4, R10 ;  /* 0x000000040d0a7825 */ /* 0x001fc600078e020a */
[----:B------:R-:W2:Y:S04]  /*1250*/  LD.E R13, desc[UR4][R8.64] ;  /* 0x00000004080d7980 */ /* 0x000ea8000c101900 */
[----:B------:R-:W2:Y:S04]  /*1260*/  LDG.E R12, desc[UR4][R10.64] ;  /* 0x000000040a0c7981 */ /* 0x000ea8000c1e1900 */
[----:B------:R-:W3:Y:S04]  /*1270*/  LDG.E R14, desc[UR4][R10.64+0x4] ;  /* 0x000004040a0e7981 */ /* 0x000ee8000c1e1900 */
[----:B------:R-:W4:Y:S04]  /*1280*/  LDG.E R18, desc[UR4][R10.64+0x8] ;  /* 0x000008040a127981 */ /* 0x000f28000c1e1900 */
[----:B------:R-:W5:Y:S04]  /*1290*/  LDG.E R20, desc[UR4][R10.64+0xc] ;  /* 0x00000c040a147981 */ /* 0x000f68000c1e1900 */
[----:B------:R-:W5:Y:S04]  /*12a0*/  LDG.E R22, desc[UR4][R10.64+0x10] ;  /* 0x000010040a167981 */ /* 0x000f68000c1e1900 */
[----:B------:R-:W5:Y:S04]  /*12b0*/  LD.E R25, desc[UR4][R8.64+0x14] ;  /* 0x0000140408197980 */ /* 0x000f68000c101900 */
[----:B------:R-:W5:Y:S04]  /*12c0*/  LDG.E R24, desc[UR4][R10.64+0x14] ;  /* 0x000014040a187981 */ /* 0x000f68000c1e1900 */
[----:B------:R-:W5:Y:S04]  /*12d0*/  LD.E R27, desc[UR4][R8.64+0x18] ;  /* 0x00001804081b7980 */ /* 0x000f68000c101900 */
[----:B------:R-:W5:Y:S04]  /*12e0*/  LDG.E R28, desc[UR4][R10.64+0x18] ;  /* 0x000018040a1c7981 */ /* 0x000f68000c1e1900 */
[----:B------:R-:W5:Y:S04]  /*12f0*/  LD.E R29, desc[UR4][R8.64+0x1c] ;  /* 0x00001c04081d7980 */ /* 0x000f68000c101900 */
[----:B------:R-:W5:Y:S01]  /*1300*/  LDG.E R30, desc[UR4][R10.64+0x1c] ;  /* 0x00001c040a1e7981 */ /* 0x000f62000c1e1900 */
[----:B------:R-:W-:Y:S01]  /*1310*/  IADD3 R19, PT, PT, R19, 0x8, RZ ;  /* 0x0000000813137810 */ /* 0x000fe20007ffe0ff */
[----:B--2---:R-:W-:-:S04]  /*1320*/  FFMA R12, R13, R12, R4 ;  /* 0x0000000c0d0c7223 */ /* 0x004fc80000000004 */
[----:B---3--:R-:W-:-:S04]  /*1330*/  FFMA R12, R15, R14, R12 ;  /* 0x0000000e0f0c7223 */ /* 0x008fc8000000000c */
[----:B----4-:R-:W-:-:S04]  /*1340*/  FFMA R12, R17, R18, R12 ;  /* 0x00000012110c7223 */ /* 0x010fc8000000000c */
[----:B-----5:R-:W-:-:S04]  /*1350*/  FFMA R12, R21, R20, R12 ;  /* 0x00000014150c7223 */ /* 0x020fc8000000000c */
[----:B------:R-:W-:-:S04]  /*1360*/  FFMA R12, R23, R22, R12 ;  /* 0x00000016170c7223 */ /* 0x000fc8000000000c */
[----:B------:R-:W-:-:S04]  /*1370*/  FFMA R12, R25, R24, R12 ;  /* 0x00000018190c7223 */ /* 0x000fc8000000000c */
[----:B------:R-:W-:-:S04]  /*1380*/  FFMA R12, R27, R28, R12 ;  /* 0x0000001c1b0c7223 */ /* 0x000fc8000000000c */
[----:B------:R-:W-:-:S07]  /*1390*/  FFMA R4, R29, R30, R12 ;  /* 0x0000001e1d047223 */ /* 0x000fce000000000c */
.L_x_19:
[----:B------:R-:W-:Y:S05]  /*13a0*/  BSYNC.RECONVERGENT B0 ;  /* 0x0000000000007941 */ /* 0x000fea0003800200 */
.L_x_18:
        /* <DEDUP_REMOVED lines=12> */
[----:B------:R-:W4:Y:S01]  /*1470*/  LD.E R21, desc[UR4][R8.64+0xc] ;  /* 0x00000c0408157980 */ /* 0x000f22000c101900 */
[----:B0-----:R-:W-:-:S03]  /*1480*/  IMAD.WIDE R10, R13, 0x4, R10 ;  /* 0x000000040d0a7825 */ /* 0x001fc600078e020a */
[----:B------:R-:W5:Y:S04]  /*1490*/  LD.E R13, desc[UR4][R8.64] ;  /* 0x00000004080d7980 */ /* 0x000f68000c101900 */
[----:B------:R-:W5:Y:S04]  /*14a0*/  LDG.E R12, desc[UR4][R10.64] ;  /* 0x000000040a0c7981 */ /* 0x000f68000c1e1900 */
[----:B------:R-:W2:Y:S04]  /*14b0*/  LDG.E R14, desc[UR4][R10.64+0x4] ;  /* 0x000004040a0e7981 */ /* 0x000ea8000c1e1900 */
[----:B------:R-:W3:Y:S04]  /*14c0*/  LDG.E R18, desc[UR4][R10.64+0x8] ;  /* 0x000008040a127981 */ /* 0x000ee8000c1e1900 */
[----:B------:R-:W4:Y:S01]  /*14d0*/  LDG.E R20, desc[UR4][R10.64+0xc] ;  /* 0x00000c040a147981 */ /* 0x000f22000c1e1900 */
[----:B------:R-:W-:Y:S01]  /*14e0*/  IADD3 R19, PT, PT, R19, 0x4, RZ ;  /* 0x0000000413137810 */ /* 0x000fe20007ffe0ff */
[----:B-----5:R-:W-:-:S04]  /*14f0*/  FFMA R12, R13, R12, R4 ;  /* 0x0000000c0d0c7223 */ /* 0x020fc80000000004 */
[----:B--2---:R-:W-:-:S04]  /*1500*/  FFMA R12, R15, R14, R12 ;  /* 0x0000000e0f0c7223 */ /* 0x004fc8000000000c */
[----:B---3--:R-:W-:-:S04]  /*1510*/  FFMA R12, R17, R18, R12 ;  /* 0x00000012110c7223 */ /* 0x008fc8000000000c */
[----:B----4-:R-:W-:-:S07]  /*1520*/  FFMA R4, R21, R20, R12 ;  /* 0x0000001415047223 */ /* 0x010fce000000000c */
.L_x_21:
[----:B------:R-:W-:Y:S05]  /*1530*/  BSYNC.RECONVERGENT B0 ;  /* 0x0000000000007941 */ /* 0x000fea0003800200 */
.L_x_20:
[----:B------:R-:W-:Y:S05]  /*1540*/  @!P1 BRA `(.L_x_5) ;  /* 0x0000000000389947 */ /* 0x000fea0003800000 */
[----:B------:R-:W0:Y:S01]  /*1550*/  LDC.64 R12, c[0x0][0x3a0] ;  /* 0x0000e800ff0c7b82 */ /* 0x000e220000000a00 */
[----:B------:R-:W-:Y:S01]  /*1560*/  IMAD.IADD R15, R0, 0x1, R19 ;  /* 0x00000001000f7824 */ /* 0x000fe200078e0213 */
[----:B------:R-:W-:Y:S02]  /*1570*/  IADD3 R19, PT, PT, R16, R19, RZ ;  /* 0x0000001310137210 */ /* 0x000fe40007ffe0ff */
[----:B------:R-:W-:-:S07]  /*1580*/  IADD3 R0, PT, PT, -R2, RZ, RZ ;  /* 0x000000ff02007210 */ /* 0x000fce0007ffe1ff */
.L_x_22:
[----:B0-----:R-:W-:-:S04]  /*1590*/  IMAD.WIDE R8, R15, 0x4, R12 ;  /* 0x000000040f087825 */ /* 0x001fc800078e020c */
[----:B------:R-:W-:Y:S02]  /*15a0*/  IMAD.WIDE R10, R19, 0x4, R6 ;  /* 0x00000004130a7825 */ /* 0x000fe400078e0206 */
[----:B------:R-:W2:Y:S04]  /*15b0*/  LDG.E R8, desc[UR4][R8.64] ;  /* 0x0000000408087981 */ /* 0x000ea8000c1e1900 */
[----:B------:R-:W2:Y:S01]  /*15c0*/  LD.E R11, desc[UR4][R10.64] ;  /* 0x000000040a0b7980 */ /* 0x000ea2000c101900 */
[----:B------:R-:W-:Y:S02]  /*15d0*/  IADD3 R0, PT, PT, R0, 0x1, RZ ;  /* 0x0000000100007810 */ /* 0x000fe40007ffe0ff */
[----:B------:R-:W-:Y:S02]  /*15e0*/  IADD3 R15, PT, PT, R15, 0x1, RZ ;  /* 0x000000010f0f7810 */ /* 0x000fe40007ffe0ff */
[----:B------:R-:W-:-:S02]  /*15f0*/  ISETP.NE.AND P0, PT, R0, RZ, PT ;  /* 0x000000ff0000720c */ /* 0x000fc40003f05270 */
[----:B------:R-:W-:Y:S01]  /*1600*/  IADD3 R19, PT, PT, R19, 0x1, RZ ;  /* 0x0000000113137810 */ /* 0x000fe20007ffe0ff */
[----:B--2---:R-:W-:-:S10]  /*1610*/  FFMA R4, R11, R8, R4 ;  /* 0x000000080b047223 */ /* 0x004fd40000000004 */
[----:B------:R-:W-:Y:S05]  /*1620*/  @P0 BRA `(.L_x_22) ;  /* 0xfffffffc00d80947 */ /* 0x000fea000383ffff */
.L_x_5:
[----:B------:R-:W-:Y:S05]  /*1630*/  BSYNC.RECONVERGENT B1 ;  /* 0x0000000000017941 */ /* 0x000fea0003800200 */
.L_x_3:
[----:B------:R-:W0:Y:S01]  /*1640*/  LDC.64 R6, c[0x0][0x3a8] ;  /* 0x0000ea00ff067b82 */ /* 0x000e220000000a00 */
[----:B------:R-:W-:-:S05]  /*1650*/  IADD3 R3, PT, PT, R3, R5, RZ ;  /* 0x0000000503037210 */ /* 0x000fca0007ffe0ff */
[----:B0-----:R-:W-:-:S05]  /*1660*/  IMAD.WIDE R2, R3, 0x4, R6 ;  /* 0x0000000403027825 */ /* 0x001fca00078e0206 */
[----:B------:R-:W-:Y:S01]  /*1670*/  REDG.E.ADD.F32.FTZ.RN.STRONG.GPU desc[UR4][R2.64], R4 ;  /* 0x00000004020079a6 */ /* 0x000fe2000c12f304 */
[----:B------:R-:W-:Y:S05]  /*1680*/  EXIT ;  /* 0x000000000000794d */ /* 0x000fea0003800000 */
.L_x_23:
[----:B------:R-:W-:-:S00]  /*1690*/  BRA `(.L_x_23) ;  /* 0xfffffffc00fc7947 */ /* 0x000fc0000383ffff */
[----:B------:R-:W-:-:S00]  /*16a0*/  NOP ;  /* 0x0000000000007918 */ /* 0x000fc00000000000 */
        /* <DEDUP_REMOVED lines=13> */
.L_x_24:


//--------------------- .nv.shared.reserved.0     --------------------------
	.section	.nv.shared.reserved.0,"aw",@nobits
	.weak		__nv_reservedSMEM_offset_0_alias
	.size		__nv_reservedSMEM_offset_0_alias, 0, 64
	.other		__nv_reservedSMEM_offset_0_alias,@"STO_CUDA_RESERVED_SHARED STV_DEFAULT"
__nv_reservedSMEM_offset_0_alias:
	.zero		0
	.zero		64


//--------------------- .nv.constant0._Z16hodlr_mvm_kernelPK5BlockiPKiiPKfPfi --------------------------
	.section	.nv.constant0._Z16hodlr_mvm_kernelPK5BlockiPKiiPKfPfi,"a",@progbits
	.sectionflags	@""
	.align	4
.nv.constant0._Z16hodlr_mvm_kernelPK5BlockiPKiiPKfPfi:
	.zero		948


//--------------------- SYMBOLS --------------------------

	.type		.nv.reservedSmem.offset0,@object
	.size		.nv.reservedSmem.offset0,0x4
